	.target	sm_90a

	.elftype	@"ET_EXEC"


//--------------------- .note.nv.tkinfo           --------------------------
	.section	.note.nv.tkinfo,"",@"SHT_NOTE"
	.sectionflags	@"SHF_NOTE_NV_TKINFO"
	.tkinfo
        /*0018*/ 	.word	0x00000002
        /*0030*/ 	.string	""
        /*0030*/ 	.string	"ptxas"
        /*0030*/ 	.string	"Cuda compilation tools, release 13.0, V13.0.88"
        /*0030*/ 	.string	"Build cuda_13.0.r13.0/compiler.36424714_0"
        /*0030*/ 	.string	"-v  -suppress-debug-info  -lineinfo  -arch sm_90a "



//--------------------- .note.nv.cuinfo           --------------------------
	.section	.note.nv.cuinfo,"",@"SHT_NOTE"
	.sectionflags	@"SHF_NOTE_NV_CUINFO"
        /*0018*/ 	.short	0x0002
        /*001a*/ 	.short	0x005a
        /*001c*/ 	.short	0x0082
	.zero		2


//--------------------- .nv.info                  --------------------------
	.section	.nv.info,"",@"SHT_CUDA_INFO"
	.align	4


	//----- nvinfo : EIATTR_REGCOUNT
	.align		4
        /*0000*/ 	.byte	0x04, 0x2f
        /*0002*/ 	.short	(.L_2 - .L_1)
	.align		4
.L_1:
        /*0004*/ 	.word	index@(attn_fwd)
        /*0008*/ 	.word	0x000000ff


	//----- nvinfo : EIATTR_FRAME_SIZE
	.align		4
.L_2:
        /*000c*/ 	.byte	0x04, 0x11
        /*000e*/ 	.short	(.L_4 - .L_3)
	.align		4
.L_3:
        /*0010*/ 	.word	index@(attn_fwd)
        /*0014*/ 	.word	0x00000228


	//----- nvinfo : EIATTR_MIN_STACK_SIZE
	.align		4
.L_4:
        /*0018*/ 	.byte	0x04, 0x12
        /*001a*/ 	.short	(.L_6 - .L_5)
	.align		4
.L_5:
        /*001c*/ 	.word	index@(attn_fwd)
        /*0020*/ 	.word	0x00000228
.L_6:


//--------------------- .nv.compat                --------------------------
	.section	.nv.compat,"",@"SHT_CUDA_COMPAT_INFO"
	.align	4
        /*0000*/ 	.byte	0x02, 0x09, 0x01, 0x00, 0x02, 0x02, 0x01, 0x00, 0x02, 0x05, 0x05, 0x00, 0x03, 0x07, 0x01, 0x01
        /*0010*/ 	.byte	0x02, 0x03, 0x00, 0x00, 0x02, 0x06, 0x01, 0x00, 0x04, 0x0b, 0x08, 0x00, 0x00, 0x00, 0x00, 0x00
        /*0020*/ 	.byte	0x00, 0x00, 0x00, 0x00


//--------------------- .nv.info.attn_fwd         --------------------------
	.section	.nv.info.attn_fwd,"",@"SHT_CUDA_INFO"
	.sectionflags	@""
	.align	4


	//----- nvinfo : EIATTR_CUDA_API_VERSION
	.align		4
        /*0000*/ 	.byte	0x04, 0x37
        /*0002*/ 	.short	(.L_8 - .L_7)
.L_7:
        /*0004*/ 	.word	0x00000082


	//----- nvinfo : EIATTR_KPARAM_INFO
	.align		4
.L_8:
        /*0008*/ 	.byte	0x04, 0x17
        /*000a*/ 	.short	(.L_10 - .L_9)
.L_9:
        /*000c*/ 	.word	0x00000000
        /*0010*/ 	.short	0x0019
        /*0012*/ 	.short	0x0080
        /*0014*/ 	.byte	0x00, 0xf4, 0x21, 0x00


	//----- nvinfo : EIATTR_KPARAM_INFO
	.align		4
.L_10:
        /*0018*/ 	.byte	0x04, 0x17
        /*001a*/ 	.short	(.L_12 - .L_11)
.L_11:
        /*001c*/ 	.word	0x00000000
        /*0020*/ 	.short	0x0018
        /*0022*/ 	.short	0x0078
        /*0024*/ 	.byte	0x00, 0xf4, 0x21, 0x00


	//----- nvinfo : EIATTR_KPARAM_INFO
	.align		4
.L_12:
        /*0028*/ 	.byte	0x04, 0x17
        /*002a*/ 	.short	(.L_14 - .L_13)
.L_13:
        /*002c*/ 	.word	0x00000000
        /*0030*/ 	.short	0x0017
        /*0032*/ 	.short	0x0070
        /*0034*/ 	.byte	0x00, 0xf0, 0x11, 0x00


	//----- nvinfo : EIATTR_KPARAM_INFO
	.align		4
.L_14:
        /*0038*/ 	.byte	0x04, 0x17
        /*003a*/ 	.short	(.L_16 - .L_15)
.L_15:
        /*003c*/ 	.word	0x00000000
        /*0040*/ 	.short	0x0016
        /*0042*/ 	.short	0x006c
        /*0044*/ 	.byte	0x00, 0xf0, 0x11, 0x00


	//----- nvinfo : EIATTR_KPARAM_INFO
	.align		4
.L_16:
        /*0048*/ 	.byte	0x04, 0x17
        /*004a*/ 	.short	(.L_18 - .L_17)
.L_17:
        /*004c*/ 	.word	0x00000000
        /*0050*/ 	.short	0x0015
        /*0052*/ 	.short	0x0068
        /*0054*/ 	.byte	0x00, 0xf0, 0x11, 0x00


	//----- nvinfo : EIATTR_KPARAM_INFO
	.align		4
.L_18:
        /*0058*/ 	.byte	0x04, 0x17
        /*005a*/ 	.short	(.L_20 - .L_19)
.L_19:
        /*005c*/ 	.word	0x00000000
        /*0060*/ 	.short	0x0014
        /*0062*/ 	.short	0x0064
        /*0064*/ 	.byte	0x00, 0xf0, 0x11, 0x00


	//----- nvinfo : EIATTR_KPARAM_INFO
	.align		4
.L_20:
        /*0068*/ 	.byte	0x04, 0x17
        /*006a*/ 	.short	(.L_22 - .L_21)
.L_21:
        /*006c*/ 	.word	0x00000000
        /*0070*/ 	.short	0x0013
        /*0072*/ 	.short	0x0060
        /*0074*/ 	.byte	0x00, 0xf0, 0x11, 0x00


	//----- nvinfo : EIATTR_KPARAM_INFO
	.align		4
.L_22:
        /*0078*/ 	.byte	0x04, 0x17
        /*007a*/ 	.short	(.L_24 - .L_23)
.L_23:
        /*007c*/ 	.word	0x00000000
        /*0080*/ 	.short	0x0012
        /*0082*/ 	.short	0x005c
        /*0084*/ 	.byte	0x00, 0xf0, 0x11, 0x00


	//----- nvinfo : EIATTR_KPARAM_INFO
	.align		4
.L_24:
        /*0088*/ 	.byte	0x04, 0x17
        /*008a*/ 	.short	(.L_26 - .L_25)
.L_25:
        /*008c*/ 	.word	0x00000000
        /*0090*/ 	.short	0x0011
        /*0092*/ 	.short	0x0058
        /*0094*/ 	.byte	0x00, 0xf0, 0x11, 0x00


	//----- nvinfo : EIATTR_KPARAM_INFO
	.align		4
.L_26:
        /*0098*/ 	.byte	0x04, 0x17
        /*009a*/ 	.short	(.L_28 - .L_27)
.L_27:
        /*009c*/ 	.word	0x00000000
        /*00a0*/ 	.short	0x0010
        /*00a2*/ 	.short	0x0054
        /*00a4*/ 	.byte	0x00, 0xf0, 0x11, 0x00


	//----- nvinfo : EIATTR_KPARAM_INFO
	.align		4
.L_28:
        /*00a8*/ 	.byte	0x04, 0x17
        /*00aa*/ 	.short	(.L_30 - .L_29)
.L_29:
        /*00ac*/ 	.word	0x00000000
        /*00b0*/ 	.short	0x000f
        /*00b2*/ 	.short	0x0050
        /*00b4*/ 	.byte	0x00, 0xf0, 0x11, 0x00


	//----- nvinfo : EIATTR_KPARAM_INFO
	.align		4
.L_30:
        /*00b8*/ 	.byte	0x04, 0x17
        /*00ba*/ 	.short	(.L_32 - .L_31)
.L_31:
        /*00bc*/ 	.word	0x00000000
        /*00c0*/ 	.short	0x000e
        /*00c2*/ 	.short	0x004c
        /*00c4*/ 	.byte	0x00, 0xf0, 0x11, 0x00


	//----- nvinfo : EIATTR_KPARAM_INFO
	.align		4
.L_32:
        /*00c8*/ 	.byte	0x04, 0x17
        /*00ca*/ 	.short	(.L_34 - .L_33)
.L_33:
        /*00cc*/ 	.word	0x00000000
        /*00d0*/ 	.short	0x000d
        /*00d2*/ 	.short	0x0048
        /*00d4*/ 	.byte	0x00, 0xf0, 0x11, 0x00


	//----- nvinfo : EIATTR_KPARAM_INFO
	.align		4
.L_34:
        /*00d8*/ 	.byte	0x04, 0x17
        /*00da*/ 	.short	(.L_36 - .L_35)
.L_35:
        /*00dc*/ 	.word	0x00000000
        /*00e0*/ 	.short	0x000c
        /*00e2*/ 	.short	0x0044
        /*00e4*/ 	.byte	0x00, 0xf0, 0x11, 0x00


	//----- nvinfo : EIATTR_KPARAM_INFO
	.align		4
.L_36:
        /*00e8*/ 	.byte	0x04, 0x17
        /*00ea*/ 	.short	(.L_38 - .L_37)
.L_37:
        /*00ec*/ 	.word	0x00000000
        /*00f0*/ 	.short	0x000b
        /*00f2*/ 	.short	0x0040
        /*00f4*/ 	.byte	0x00, 0xf0, 0x11, 0x00


	//----- nvinfo : EIATTR_KPARAM_INFO
	.align		4
.L_38:
        /*00f8*/ 	.byte	0x04, 0x17
        /*00fa*/ 	.short	(.L_40 - .L_39)
.L_39:
        /*00fc*/ 	.word	0x00000000
        /*0100*/ 	.short	0x000a
        /*0102*/ 	.short	0x003c
        /*0104*/ 	.byte	0x00, 0xf0, 0x11, 0x00


	//----- nvinfo : EIATTR_KPARAM_INFO
	.align		4
.L_40:
        /*0108*/ 	.byte	0x04, 0x17
        /*010a*/ 	.short	(.L_42 - .L_41)
.L_41:
        /*010c*/ 	.word	0x00000000
        /*0110*/ 	.short	0x0009
        /*0112*/ 	.short	0x0038
        /*0114*/ 	.byte	0x00, 0xf0, 0x11, 0x00


	//----- nvinfo : EIATTR_KPARAM_INFO
	.align		4
.L_42:
        /*0118*/ 	.byte	0x04, 0x17
        /*011a*/ 	.short	(.L_44 - .L_43)
.L_43:
        /*011c*/ 	.word	0x00000000
        /*0120*/ 	.short	0x0008
        /*0122*/ 	.short	0x0034
        /*0124*/ 	.byte	0x00, 0xf0, 0x11, 0x00


	//----- nvinfo : EIATTR_KPARAM_INFO
	.align		4
.L_44:
        /*0128*/ 	.byte	0x04, 0x17
        /*012a*/ 	.short	(.L_46 - .L_45)
.L_45:
        /*012c*/ 	.word	0x00000000
        /*0130*/ 	.short	0x0007
        /*0132*/ 	.short	0x0030
        /*0134*/ 	.byte	0x00, 0xf0, 0x11, 0x00


	//----- nvinfo : EIATTR_KPARAM_INFO
	.align		4
.L_46:
        /*0138*/ 	.byte	0x04, 0x17
        /*013a*/ 	.short	(.L_48 - .L_47)
.L_47:
        /*013c*/ 	.word	0x00000000
        /*0140*/ 	.short	0x0006
        /*0142*/ 	.short	0x002c
        /*0144*/ 	.byte	0x00, 0xf0, 0x11, 0x00


	//----- nvinfo : EIATTR_KPARAM_INFO
	.align		4
.L_48:
        /*0148*/ 	.byte	0x04, 0x17
        /*014a*/ 	.short	(.L_50 - .L_49)
.L_49:
        /*014c*/ 	.word	0x00000000
        /*0150*/ 	.short	0x0005
        /*0152*/ 	.short	0x0028
        /*0154*/ 	.byte	0x00, 0xf0, 0x11, 0x00


	//----- nvinfo : EIATTR_KPARAM_INFO
	.align		4
.L_50:
        /*0158*/ 	.byte	0x04, 0x17
        /*015a*/ 	.short	(.L_52 - .L_51)
.L_51:
        /*015c*/ 	.word	0x00000000
        /*0160*/ 	.short	0x0004
        /*0162*/ 	.short	0x0020
        /*0164*/ 	.byte	0x00, 0xf4, 0x21, 0x00


	//----- nvinfo : EIATTR_KPARAM_INFO
	.align		4
.L_52:
        /*0168*/ 	.byte	0x04, 0x17
        /*016a*/ 	.short	(.L_54 - .L_53)
.L_53:
        /*016c*/ 	.word	0x00000000
        /*0170*/ 	.short	0x0003
        /*0172*/ 	.short	0x0018
        /*0174*/ 	.byte	0x00, 0xf4, 0x21, 0x00


	//----- nvinfo : EIATTR_KPARAM_INFO
	.align		4
.L_54:
        /*0178*/ 	.byte	0x04, 0x17
        /*017a*/ 	.short	(.L_56 - .L_55)
.L_55:
        /*017c*/ 	.word	0x00000000
        /*0180*/ 	.short	0x0002
        /*0182*/ 	.short	0x0010
        /*0184*/ 	.byte	0x00, 0xf4, 0x21, 0x00


	//----- nvinfo : EIATTR_KPARAM_INFO
	.align		4
.L_56:
        /*0188*/ 	.byte	0x04, 0x17
        /*018a*/ 	.short	(.L_58 - .L_57)
.L_57:
        /*018c*/ 	.word	0x00000000
        /*0190*/ 	.short	0x0001
        /*0192*/ 	.short	0x0008
        /*0194*/ 	.byte	0x00, 0xf4, 0x21, 0x00


	//----- nvinfo : EIATTR_KPARAM_INFO
	.align		4
.L_58:
        /*0198*/ 	.byte	0x04, 0x17
        /*019a*/ 	.short	(.L_60 - .L_59)
.L_59:
        /*019c*/ 	.word	0x00000000
        /*01a0*/ 	.short	0x0000
        /*01a2*/ 	.short	0x0000
        /*01a4*/ 	.byte	0x00, 0xf4, 0x21, 0x00


	//----- nvinfo : EIATTR_SPARSE_MMA_MASK
	.align		4
.L_60:
        /*01a8*/ 	.byte	0x03, 0x50
        /*01aa*/ 	.short	0x0000


	//----- nvinfo : EIATTR_MAXREG_COUNT
	.align		4
        /*01ac*/ 	.byte	0x03, 0x1b
        /*01ae*/ 	.short	0x00ff


	//----- nvinfo : EIATTR_NUM_BARRIERS
	.align		4
        /*01b0*/ 	.byte	0x02, 0x4c
        /*01b2*/ 	.byte	0x01
	.zero		1


	//----- nvinfo : EIATTR_ANNOTATIONS
	.align		4
        /*01b4*/ 	.byte	0x04, 0x55
        /*01b6*/ 	.short	(.L_62 - .L_61)


	//   ....[0]....
.L_61:
        /*01b8*/ 	.word	0x00000001
        /*01bc*/ 	.byte	0xa0, 0x0a, 0x00, 0x00, 0x01, 0x00, 0x00, 0x00, 0x00, 0x0b, 0x00, 0x00, 0x01, 0x00, 0x00, 0x00
        /* <DEDUP_REMOVED lines=67> */
        /*05fc*/ 	.byte	0x50, 0x32, 0x00, 0x00, 0x01, 0x00, 0x00, 0x00, 0x90, 0x32, 0x00, 0x00


	//----- nvinfo : EIATTR_MERCURY_ISA_VERSION
	.align		4
.L_62:
        /*0608*/ 	.byte	0x03, 0x5f
        /*060a*/ 	.short	0x0101


	//----- nvinfo : EIATTR_COOP_GROUP_MASK_REGIDS
	.align		4
        /*060c*/ 	.byte	0x04, 0x29
        /*060e*/ 	.short	(.L_64 - .L_63)


	//   ....[0]....
.L_63:
        /*0610*/ 	.word	0xffffffff


	//   ....[1]....
        /*0614*/ 	.word	0xffffffff


	//   ....[2]....
        /*0618*/ 	.word	0xffffffff


	//   ....[3]....
        /*061c*/ 	.word	0xffffffff


	//   ....[4]....
        /*0620*/ 	.word	0xffffffff


	//   ....[5]....
        /*0624*/ 	.word	0xffffffff


	//   ....[6]....
        /*0628*/ 	.word	0xffffffff


	//   ....[7]....
        /*062c*/ 	.word	0xffffffff


	//   ....[8]....
        /*0630*/ 	.word	0xffffffff


	//   ....[9]....
        /*0634*/ 	.word	0xffffffff


	//   ....[10]....
        /*0638*/ 	.word	0xffffffff


	//   ....[11]....
        /*063c*/ 	.word	0xffffffff


	//   ....[12]....
        /*0640*/ 	.word	0xffffffff


	//   ....[13]....
        /*0644*/ 	.word	0xffffffff


	//   ....[14]....
        /*0648*/ 	.word	0xffffffff


	//   ....[15]....
        /*064c*/ 	.word	0xffffffff


	//   ....[16]....
        /*0650*/ 	.word	0xffffffff


	//   ....[17]....
        /*0654*/ 	.word	0xffffffff


	//   ....[18]....
        /*0658*/ 	.word	0xffffffff


	//   ....[19]....
        /*065c*/ 	.word	0xffffffff


	//----- nvinfo : EIATTR_COOP_GROUP_INSTR_OFFSETS
	.align		4
.L_64:
        /*0660*/ 	.byte	0x04, 0x28
        /*0662*/ 	.short	(.L_66 - .L_65)


	//   ....[0]....
.L_65:
        /*0664*/ 	.word	0x000041a0


	//   ....[1]....
        /*0668*/ 	.word	0x000041b0


	//   ....[2]....
        /*066c*/ 	.word	0x000041c0


	//   ....[3]....
        /*0670*/ 	.word	0x000041d0


	//   ....[4]....
        /*0674*/ 	.word	0x00004220


	//   ....[5]....
        /*0678*/ 	.word	0x00004230


	//   ....[6]....
        /*067c*/ 	.word	0x00004240


	//   ....[7]....
        /*0680*/ 	.word	0x00004250


	//   ....[8]....
        /*0684*/ 	.word	0x00004390


	//   ....[9]....
        /*0688*/ 	.word	0x000043b0


	//   ....[10]....
        /*068c*/ 	.word	0x00004c30


	//   ....[11]....
        /*0690*/ 	.word	0x00004c40


	//   ....[12]....
        /*0694*/ 	.word	0x00004c50


	//   ....[13]....
        /*0698*/ 	.word	0x00004c60


	//   ....[14]....
        /*069c*/ 	.word	0x00004cb0


	//   ....[15]....
        /*06a0*/ 	.word	0x00004cc0


	//   ....[16]....
        /*06a4*/ 	.word	0x00004cd0


	//   ....[17]....
        /*06a8*/ 	.word	0x00004ce0


	//   ....[18]....
        /*06ac*/ 	.word	0x00004e80


	//   ....[19]....
        /*06b0*/ 	.word	0x00004ea0


	//----- nvinfo : EIATTR_EXIT_INSTR_OFFSETS
	.align		4
.L_66:
        /*06b4*/ 	.byte	0x04, 0x1c
        /*06b6*/ 	.short	(.L_68 - .L_67)


	//   ....[0]....
.L_67:
        /*06b8*/ 	.word	0x00007970


	//   ....[1]....
        /*06bc*/ 	.word	0x000079a0


	//----- nvinfo : EIATTR_REQNTID
	.align		4
.L_68:
        /*06c0*/ 	.byte	0x04, 0x10
        /*06c2*/ 	.short	(.L_70 - .L_69)
.L_69:
        /*06c4*/ 	.word	0x00000080
        /*06c8*/ 	.word	0x00000001
        /*06cc*/ 	.word	0x00000001


	//----- nvinfo : EIATTR_CBANK_PARAM_SIZE
	.align		4
.L_70:
        /*06d0*/ 	.byte	0x03, 0x19
        /*06d2*/ 	.short	0x0088


	//----- nvinfo : EIATTR_PARAM_CBANK
	.align		4
        /*06d4*/ 	.byte	0x04, 0x0a
        /*06d6*/ 	.short	(.L_72 - .L_71)
	.align		4
.L_71:
        /*06d8*/ 	.word	index@(.nv.constant0.attn_fwd)
        /*06dc*/ 	.short	0x0210
        /*06de*/ 	.short	0x0088


	//----- nvinfo : EIATTR_SW_WAR
	.align		4
.L_72:
        /*06e0*/ 	.byte	0x04, 0x36
        /*06e2*/ 	.short	(.L_74 - .L_73)
.L_73:
        /*06e4*/ 	.word	0x00000008
.L_74:


//--------------------- .nv.callgraph             --------------------------
	.section	.nv.callgraph,"",@"SHT_CUDA_CALLGRAPH"
	.align	4
	.sectionentsize	8
	.align		4
        /*0000*/ 	.word	0x00000000
	.align		4
        /*0004*/ 	.word	0xffffffff
	.align		4
        /*0008*/ 	.word	0x00000000
	.align		4
        /*000c*/ 	.word	0xfffffffe
	.align		4
        /*0010*/ 	.word	0x00000000
	.align		4
        /*0014*/ 	.word	0xfffffffd
	.align		4
        /*0018*/ 	.word	0x00000000
	.align		4
        /*001c*/ 	.word	0xfffffffc


//--------------------- .nv.constant4             --------------------------
	.section	.nv.constant4,"a",@progbits
	.align	8
	.align		8
.nv.constant4:
        /*0000*/ 	.dword	_$_str


//--------------------- .text.attn_fwd            --------------------------
	.section	.text.attn_fwd,"ax",@progbits
	.align	128
        .global         attn_fwd
        .type           attn_fwd,@function
        .size           attn_fwd,(.L_x_3 - attn_fwd)
        .other          attn_fwd,@"STO_CUDA_ENTRY STV_DEFAULT"
attn_fwd:
.text.attn_fwd:
[----:B------:R-:W0:Y:S01]  /*0000*/  LDC R1, c[0x0][0x28] ;  /* 0x00000a00ff017b82 */ /* 0x000e220000000800 */
[----:B------:R-:W1:Y:S07]  /*0010*/  S2R R33, SR_TID.X ;  /* 0x0000000000217919 */ /* 0x000e6e0000002100 */
[----:B------:R-:W2:Y:S01]  /*0020*/  S2UR UR7, SR_CTAID.Y ;  /* 0x00000000000779c3 */ /* 0x000ea20000002600 */
[----:B------:R-:W-:Y:S01]  /*0030*/  ULDC.64 UR4, c[0x0][0x240] ;  /* 0x0000900000047ab9 */ /* 0x000fe20000000a00 */
[----:B------:R-:W-:Y:S01]  /*0040*/  ULDC.64 UR10, c[0x0][0x208] ;  /* 0x00008200000a7ab9 */ /* 0x000fe20000000a00 */
[----:B------:R-:W3:Y:S01]  /*0050*/  S2R R3, SR_CTAID.X ;  /* 0x0000000000037919 */ /* 0x000ee20000002500 */
[----:B0-----:R-:W-:-:S04]  /*0060*/  VIADD R1, R1, 0xfffffdd8 ;  /* 0xfffffdd801017836 */ /* 0x001fc80000000000 */
[----:B------:R-:W0:Y:S08]  /*0070*/  LDC R19, c[0x0][0x248] ;  /* 0x00009200ff137b82 */ /* 0x000e300000000800 */
[----:B------:R-:W4:Y:S01]  /*0080*/  LDC.64 R30, c[0x0][0x210] ;  /* 0x00008400ff1e7b82 */ /* 0x000f220000000a00 */
[----:B--2---:R-:W-:-:S04]  /*0090*/  UIMAD UR4, UR7, UR4, URZ ;  /* 0x00000004070472a4 */ /* 0x004fc8000f8e023f */
[----:B------:R-:W-:Y:S01]  /*00a0*/  USHF.L.U32 UR6, UR4, 0x1, URZ ;  /* 0x0000000104067899 */ /* 0x000fe2000800063f */
[----:B-1----:R-:W-:Y:S02]  /*00b0*/  LOP3.LUT R252, R33, 0x1f, RZ, 0xc0, !PT ;  /* 0x0000001f21fc7812 */ /* 0x002fe400078ec0ff */
[----:B------:R-:W-:-:S03]  /*00c0*/  SHF.R.U32.HI R2, RZ, 0x5, R33 ;  /* 0x00000005ff027819 */ /* 0x000fc60000011621 */
[----:B---3--:R-:W-:Y:S01]  /*00d0*/  IMAD R252, R3, 0x20, R252 ;  /* 0x0000002003fc7824 */ /* 0x008fe200078e02fc */
[----:B------:R-:W-:-:S03]  /*00e0*/  SGXT.U32 R2, R2, 0x2 ;  /* 0x000000020202781a */ /* 0x000fc60000000000 */
[----:B------:R-:W-:Y:S01]  /*00f0*/  IMAD R0, R252, UR5, RZ ;  /* 0x00000005fc007c24 */ /* 0x000fe2000f8e02ff */
[----:B------:R-:W-:Y:S01]  /*0100*/  UIMAD.WIDE UR4, UR4, 0x2, URZ ;  /* 0x00000002040478a5 */ /* 0x000fe2000f8e023f */
[----:B0-----:R-:W-:-:S03]  /*0110*/  IMAD R4, R2, R19, RZ ;  /* 0x0000001302047224 */ /* 0x001fc600078e02ff */
[C---:B------:R-:W-:Y:S01]  /*0120*/  SHF.L.U32 R3, R0.reuse, 0x1, RZ ;  /* 0x0000000100037819 */ /* 0x040fe200000006ff */
[----:B------:R-:W-:Y:S02]  /*0130*/  IMAD R5, R19, 0x4, R4 ;  /* 0x0000000413057824 */ /* 0x000fe400078e0204 */
[----:B------:R-:W-:Y:S01]  /*0140*/  IMAD.HI R0, R0, 0x2, RZ ;  /* 0x0000000200007827 */ /* 0x000fe200078e02ff */
[----:B----4-:R-:W-:-:S03]  /*0150*/  IADD3 R29, P0, P1, R3, UR6, R30 ;  /* 0x00000006031d7c10 */ /* 0x010fc6000f91e01e */
[C---:B------:R-:W-:Y:S01]  /*0160*/  IMAD R7, R19.reuse, 0x4, R5 ;  /* 0x0000000413077824 */ /* 0x040fe200078e0205 */
[----:B------:R-:W-:Y:S02]  /*0170*/  IADD3.X R31, R0, UR5, R31, P0, P1 ;  /* 0x00000005001f7c10 */ /* 0x000fe400087e241f */
[C---:B------:R-:W-:Y:S02]  /*0180*/  LEA R2, P0, R4.reuse, R29, 0x1 ;  /* 0x0000001d04027211 */ /* 0x040fe400078008ff */
[----:B------:R-:W-:Y:S02]  /*0190*/  LEA R0, R19, R7, 0x2 ;  /* 0x0000000713007211 */ /* 0x000fe400078e10ff */
[----:B------:R-:W-:Y:S02]  /*01a0*/  LEA.HI.X.SX32 R3, R4, R31, 0x1, P0 ;  /* 0x0000001f04037211 */ /* 0x000fe400000f0eff */
[-C--:B------:R-:W-:Y:S01]  /*01b0*/  LEA R4, P0, R5, R29.reuse, 0x1 ;  /* 0x0000001d05047211 */ /* 0x080fe200078008ff */
[----:B------:R-:W-:Y:S01]  /*01c0*/  IMAD R11, R19, 0x4, R0 ;  /* 0x00000004130b7824 */ /* 0x000fe200078e0200 */
[----:B------:R-:W-:Y:S01]  /*01d0*/  LEA R6, P1, R7, R29, 0x1 ;  /* 0x0000001d07067211 */ /* 0x000fe200078208ff */
[----:B------:R0:W2:Y:S01]  /*01e0*/  LDG.E.U16 R20, desc[UR10][R2.64] ;  /* 0x0000000a02147981 */ /* 0x0000a2000c1e1500 */
[----:B------:R-:W-:Y:S01]  /*01f0*/  LEA.HI.X.SX32 R5, R5, R31, 0x1, P0 ;  /* 0x0000001f05057211 */ /* 0x000fe200000f0eff */
[----:B------:R-:W-:Y:S01]  /*0200*/  IMAD R12, R19, 0x4, R11 ;  /* 0x00000004130c7824 */ /* 0x000fe200078e020b */
[----:B------:R-:W-:-:S02]  /*0210*/  LEA R8, P0, R0, R29, 0x1 ;  /* 0x0000001d00087211 */ /* 0x000fc400078008ff */
[-C--:B------:R-:W-:Y:S01]  /*0220*/  LEA.HI.X.SX32 R7, R7, R31.reuse, 0x1, P1 ;  /* 0x0000001f07077211 */ /* 0x080fe200008f0eff */
[----:B------:R-:W3:Y:S01]  /*0230*/  LDG.E.U16 R21, desc[UR10][R4.64] ;  /* 0x0000000a04157981 */ /* 0x000ee2000c1e1500 */
[----:B------:R-:W-:Y:S02]  /*0240*/  LEA.HI.X.SX32 R9, R0, R31, 0x1, P0 ;  /* 0x0000001f00097211 */ /* 0x000fe400000f0eff */
[C---:B------:R-:W-:Y:S01]  /*0250*/  LEA R0, R19.reuse, R12, 0x2 ;  /* 0x0000000c13007211 */ /* 0x040fe200078e10ff */
[----:B------:R1:W4:Y:S04]  /*0260*/  LDG.E.U16 R22, desc[UR10][R6.64] ;  /* 0x0000000a06167981 */ /* 0x000328000c1e1500 */
[C---:B------:R-:W-:Y:S01]  /*0270*/  IMAD R13, R19.reuse, 0x4, R0 ;  /* 0x00000004130d7824 */ /* 0x040fe200078e0200 */
[C---:B0-----:R-:W-:Y:S01]  /*0280*/  LEA R2, P0, R12.reuse, R29, 0x1 ;  /* 0x0000001d0c027211 */ /* 0x041fe200078008ff */
[----:B------:R0:W5:Y:S02]  /*0290*/  LDG.E.U16 R23, desc[UR10][R8.64] ;  /* 0x0000000a08177981 */ /* 0x000164000c1e1500 */
[----:B------:R-:W-:Y:S01]  /*02a0*/  IMAD R14, R19, 0x4, R13 ;  /* 0x00000004130e7824 */ /* 0x000fe200078e020d */
[----:B------:R-:W-:-:S02]  /*02b0*/  LEA.HI.X.SX32 R3, R12, R31, 0x1, P0 ;  /* 0x0000001f0c037211 */ /* 0x000fc400000f0eff */
[CC--:B-1----:R-:W-:Y:S02]  /*02c0*/  LEA R6, P0, R0.reuse, R29.reuse, 0x1 ;  /* 0x0000001d00067211 */ /* 0x0c2fe400078008ff */
[----:B------:R-:W-:Y:S01]  /*02d0*/  LEA R16, R19, R14, 0x2 ;  /* 0x0000000e13107211 */ /* 0x000fe200078e10ff */
[----:B------:R-:W5:Y:S01]  /*02e0*/  LDG.E.U16 R25, desc[UR10][R2.64] ;  /* 0x0000000a02197981 */ /* 0x000f62000c1e1500 */
[----:B------:R-:W-:Y:S02]  /*02f0*/  LEA R10, P1, R11, R29, 0x1 ;  /* 0x0000001d0b0a7211 */ /* 0x000fe400078208ff */
[-C--:B------:R-:W-:Y:S01]  /*0300*/  LEA.HI.X.SX32 R7, R0, R31.reuse, 0x1, P0 ;  /* 0x0000001f00077211 */ /* 0x080fe200000f0eff */
[----:B------:R-:W-:Y:S01]  /*0310*/  IMAD R0, R19, 0x4, R16 ;  /* 0x0000000413007824 */ /* 0x000fe200078e0210 */
[----:B------:R-:W-:Y:S02]  /*0320*/  LEA.HI.X.SX32 R11, R11, R31, 0x1, P1 ;  /* 0x0000001f0b0b7211 */ /* 0x000fe400008f0eff */
[----:B------:R-:W-:Y:S01]  /*0330*/  LEA R4, P0, R13, R29, 0x1 ;  /* 0x0000001d0d047211 */ /* 0x000fe200078008ff */
[----:B------:R-:W-:Y:S01]  /*0340*/  IMAD R17, R19, 0x4, R0 ;  /* 0x0000000413117824 */ /* 0x000fe200078e0200 */
[----:B------:R-:W3:Y:S02]  /*0350*/  LDG.E.U16 R26, desc[UR10][R6.64] ;  /* 0x0000000a061a7981 */ /* 0x000ee4000c1e1500 */
[----:B------:R-:W-:-:S02]  /*0360*/  LEA.HI.X.SX32 R5, R13, R31, 0x1, P0 ;  /* 0x0000001f0d057211 */ /* 0x000fc400000f0eff */
[----:B------:R1:W5:Y:S01]  /*0370*/  LDG.E.U16 R24, desc[UR10][R10.64] ;  /* 0x0000000a0a187981 */ /* 0x000362000c1e1500 */
[-C--:B0-----:R-:W-:Y:S02]  /*0380*/  LEA R8, P0, R0, R29.reuse, 0x1 ;  /* 0x0000001d00087211 */ /* 0x081fe400078008ff */
[----:B------:R-:W-:Y:S01]  /*0390*/  LEA R12, P1, R14, R29, 0x1 ;  /* 0x0000001d0e0c7211 */ /* 0x000fe200078208ff */
[----:B------:R0:W5:Y:S01]  /*03a0*/  LDG.E.U16 R27, desc[UR10][R4.64] ;  /* 0x0000000a041b7981 */ /* 0x000162000c1e1500 */
[----:B------:R-:W-:Y:S02]  /*03b0*/  LEA.HI.X.SX32 R9, R0, R31, 0x1, P0 ;  /* 0x0000001f00097211 */ /* 0x000fe400000f0eff */
[----:B-1----:R-:W-:-:S03]  /*03c0*/  LEA R11, R19, R17, 0x2 ;  /* 0x00000011130b7211 */ /* 0x002fc600078e10ff */
[----:B------:R-:W5:Y:S01]  /*03d0*/  LDG.E.U16 R8, desc[UR10][R8.64] ;  /* 0x0000000a08087981 */ /* 0x000f62000c1e1500 */
[----:B------:R-:W-:Y:S01]  /*03e0*/  LEA R10, P0, R11, R29, 0x1 ;  /* 0x0000001d0b0a7211 */ /* 0x000fe200078008ff */
[----:B------:R-:W-:-:S03]  /*03f0*/  IMAD R18, R19, 0x4, R11 ;  /* 0x0000000413127824 */ /* 0x000fc600078e020b */
[----:B------:R-:W-:Y:S01]  /*0400*/  LEA.HI.X.SX32 R11, R11, R31, 0x1, P0 ;  /* 0x0000001f0b0b7211 */ /* 0x000fe200000f0eff */
[----:B------:R-:W-:Y:S01]  /*0410*/  IMAD R0, R19, 0x4, R18 ;  /* 0x0000000413007824 */ /* 0x000fe200078e0212 */
[----:B------:R-:W-:Y:S02]  /*0420*/  LEA R2, P0, R16, R29, 0x1 ;  /* 0x0000001d10027211 */ /* 0x000fe400078008ff */
[-C--:B------:R-:W-:Y:S01]  /*0430*/  LEA.HI.X.SX32 R13, R14, R31.reuse, 0x1, P1 ;  /* 0x0000001f0e0d7211 */ /* 0x080fe200008f0eff */
[----:B------:R1:W5:Y:S01]  /*0440*/  LDG.E.U16 R10, desc[UR10][R10.64] ;  /* 0x0000000a0a0a7981 */ /* 0x000362000c1e1500 */
[----:B------:R-:W-:Y:S02]  /*0450*/  LEA.HI.X.SX32 R3, R16, R31, 0x1, P0 ;  /* 0x0000001f10037211 */ /* 0x000fe400000f0eff */
[-C--:B------:R-:W-:Y:S01]  /*0460*/  LEA R14, P1, R0, R29.reuse, 0x1 ;  /* 0x0000001d000e7211 */ /* 0x080fe200078208ff */
[----:B------:R1:W5:Y:S01]  /*0470*/  LDG.E.U16 R28, desc[UR10][R12.64] ;  /* 0x0000000a0c1c7981 */ /* 0x000362000c1e1500 */
[----:B0-----:R-:W-:-:S02]  /*0480*/  LEA R4, P0, R17, R29, 0x1 ;  /* 0x0000001d11047211 */ /* 0x001fc400078008ff */
[----:B------:R-:W-:Y:S01]  /*0490*/  LEA R19, R19, R0, 0x2 ;  /* 0x0000000013137211 */ /* 0x000fe200078e10ff */
[----:B------:R0:W5:Y:S01]  /*04a0*/  LDG.E.U16 R2, desc[UR10][R2.64] ;  /* 0x0000000a02027981 */ /* 0x000162000c1e1500 */
[-C--:B------:R-:W-:Y:S01]  /*04b0*/  LEA.HI.X.SX32 R15, R0, R31.reuse, 0x1, P1 ;  /* 0x0000001f000f7211 */ /* 0x080fe200008f0eff */
[----:B-1----:R-:W1:Y:S01]  /*04c0*/  LDC R11, c[0x0][0x280] ;  /* 0x0000a000ff0b7b82 */ /* 0x002e620000000800 */
[----:B------:R-:W-:Y:S02]  /*04d0*/  LEA.HI.X.SX32 R5, R17, R31, 0x1, P0 ;  /* 0x0000001f11057211 */ /* 0x000fe400000f0eff */
[CC--:B------:R-:W-:Y:S01]  /*04e0*/  LEA R6, P1, R18.reuse, R29.reuse, 0x1 ;  /* 0x0000001d12067211 */ /* 0x0c0fe200078208ff */
[----:B------:R-:W5:Y:S01]  /*04f0*/  LDG.E.U16 R14, desc[UR10][R14.64] ;  /* 0x0000000a0e0e7981 */ /* 0x000f62000c1e1500 */
[C---:B------:R-:W-:Y:S02]  /*0500*/  LEA R12, P0, R19.reuse, R29, 0x1 ;  /* 0x0000001d130c7211 */ /* 0x040fe400078008ff */
[-C--:B------:R-:W-:Y:S01]  /*0510*/  LEA.HI.X.SX32 R7, R18, R31.reuse, 0x1, P1 ;  /* 0x0000001f12077211 */ /* 0x080fe200008f0eff */
[----:B------:R1:W5:Y:S01]  /*0520*/  LDG.E.U16 R16, desc[UR10][R4.64] ;  /* 0x0000000a04107981 */ /* 0x000362000c1e1500 */
[----:B------:R-:W-:-:S03]  /*0530*/  LEA.HI.X.SX32 R13, R19, R31, 0x1, P0 ;  /* 0x0000001f130d7211 */ /* 0x000fc600000f0eff */
[----:B------:R-:W5:Y:S04]  /*0540*/  LDG.E.U16 R6, desc[UR10][R6.64] ;  /* 0x0000000a06067981 */ /* 0x000f68000c1e1500 */
[----:B------:R-:W5:Y:S01]  /*0550*/  LDG.E.U16 R12, desc[UR10][R12.64] ;  /* 0x0000000a0c0c7981 */ /* 0x000f62000c1e1500 */
[----:B------:R-:W1:Y:S01]  /*0560*/  S2UR UR6, SR_CgaCtaId ;  /* 0x00000000000679c3 */ /* 0x000e620000008800 */
[----:B------:R-:W-:Y:S02]  /*0570*/  LOP3.LUT R9, R33, 0x3f, RZ, 0xc0, !PT ;  /* 0x0000003f21097812 */ /* 0x000fe400078ec0ff */
[----:B------:R-:W-:Y:S01]  /*0580*/  SHF.R.S32.HI R0, RZ, 0x6, R33 ;  /* 0x00000006ff007819 */ /* 0x000fe20000011421 */
[----:B------:R-:W-:Y:S02]  /*0590*/  UMOV UR4, 0x400 ;  /* 0x0000040000047882 */ /* 0x000fe40000000000 */
[----:B0-----:R-:W-:Y:S01]  /*05a0*/  IMAD.SHL.U32 R3, R9, 0x2, RZ ;  /* 0x0000000209037824 */ /* 0x001fe200078e00ff */
[----:B------:R-:W-:-:S02]  /*05b0*/  SGXT R0, R0, 0x1 ;  /* 0x000000010000781a */ /* 0x000fc40000000200 */
[----:B-1----:R-:W-:Y:S02]  /*05c0*/  ISETP.GE.AND P0, PT, R11, 0x1, PT ;  /* 0x000000010b00780c */ /* 0x002fe40003f06270 */
[----:B------:R-:W-:-:S04]  /*05d0*/  LOP3.LUT R3, R3, 0x90, R0, 0x78, !PT ;  /* 0x0000009003037812 */ /* 0x000fc800078e7800 */
[----:B------:R-:W-:Y:S01]  /*05e0*/  LOP3.LUT R0, R3, 0x20, RZ, 0x3c, !PT ;  /* 0x0000002003007812 */ /* 0x000fe200078e3cff */
[----:B------:R-:W-:Y:S01]  /*05f0*/  ULEA UR6, UR6, UR4, 0x18 ;  /* 0x0000000406067291 */ /* 0x000fe2000f8ec03f */
[----:B------:R-:W-:Y:S01]  /*0600*/  IMAD.MOV.U32 R178, RZ, RZ, 0x3f800000 ;  /* 0x3f800000ffb27424 */ /* 0x000fe200078e00ff */
[----:B------:R-:W-:Y:S01]  /*0610*/  MOV R84, 0xff800000 ;  /* 0xff80000000547802 */ /* 0x000fe20000000f00 */
[----:B------:R-:W-:Y:S01]  /*0620*/  IMAD.MOV.U32 R85, RZ, RZ, -0x800000 ;  /* 0xff800000ff557424 */ /* 0x000fe200078e00ff */
[----:B------:R-:W-:Y:S01]  /*0630*/  MOV R87, 0xff800000 ;  /* 0xff80000000577802 */ /* 0x000fe20000000f00 */
[----:B------:R-:W-:Y:S01]  /*0640*/  IMAD.MOV.U32 R86, RZ, RZ, -0x800000 ;  /* 0xff800000ff567424 */ /* 0x000fe200078e00ff */
[----:B------:R-:W-:Y:S01]  /*0650*/  CS2R R80, SRZ ;  /* 0x0000000000507805 */ /* 0x000fe2000001ff00 */
[----:B------:R-:W-:Y:S01]  /*0660*/  IMAD.MOV.U32 R4, RZ, RZ, 0x3f800000 ;  /* 0x3f800000ff047424 */ /* 0x000fe200078e00ff */
[----:B------:R-:W-:Y:S01]  /*0670*/  CS2R R82, SRZ ;  /* 0x0000000000527805 */ /* 0x000fe2000001ff00 */
[----:B------:R-:W-:Y:S01]  /*0680*/  IMAD.MOV.U32 R5, RZ, RZ, 0x3f800000 ;  /* 0x3f800000ff057424 */ /* 0x000fe200078e00ff */
[----:B------:R-:W-:-:S02]  /*0690*/  CS2R R76, SRZ ;  /* 0x00000000004c7805 */ /* 0x000fc4000001ff00 */
[----:B------:R-:W-:Y:S02]  /*06a0*/  CS2R R78, SRZ ;  /* 0x00000000004e7805 */ /* 0x000fe4000001ff00 */
[----:B------:R-:W-:Y:S02]  /*06b0*/  CS2R R72, SRZ ;  /* 0x0000000000487805 */ /* 0x000fe4000001ff00 */
[----:B------:R-:W-:Y:S02]  /*06c0*/  CS2R R74, SRZ ;  /* 0x00000000004a7805 */ /* 0x000fe4000001ff00 */
[----:B------:R-:W-:Y:S02]  /*06d0*/  CS2R R68, SRZ ;  /* 0x0000000000447805 */ /* 0x000fe4000001ff00 */
[----:B------:R-:W-:Y:S01]  /*06e0*/  CS2R R70, SRZ ;  /* 0x0000000000467805 */ /* 0x000fe2000001ff00 */
[----:B--2---:R-:W-:Y:S04]  /*06f0*/  STS.U16 [R3+UR6+0x6000], R20 ;  /* 0x0060001403007988 */ /* 0x004fe80008000406 */
[----:B----4-:R-:W-:Y:S04]  /*0700*/  STS.U16 [R3+UR6+0x6200], R22 ;  /* 0x0062001603007988 */ /* 0x010fe80008000406 */
[----:B---3--:R-:W-:Y:S04]  /*0710*/  STS.U16 [R3+UR6+0x6600], R26 ;  /* 0x0066001a03007988 */ /* 0x008fe80008000406 */
[----:B-----5:R-:W-:Y:S04]  /*0720*/  STS.U16 [R3+UR6+0x6400], R24 ;  /* 0x0064001803007988 */ /* 0x020fe80008000406 */
[----:B------:R0:W-:Y:S04]  /*0730*/  STS.U16 [R3+UR6+0x6a00], R8 ;  /* 0x006a000803007988 */ /* 0x0001e80008000406 */
[----:B------:R-:W-:Y:S04]  /*0740*/  STS.U16 [R3+UR6+0x6c00], R10 ;  /* 0x006c000a03007988 */ /* 0x000fe80008000406 */
[----:B------:R-:W-:Y:S01]  /*0750*/  STS.U16 [R3+UR6+0x6800], R28 ;  /* 0x0068001c03007988 */ /* 0x000fe20008000406 */
[----:B0-----:R-:W-:-:S03]  /*0760*/  MOV R8, 0x3f800000 ;  /* 0x3f80000000087802 */ /* 0x001fc60000000f00 */
[----:B------:R-:W-:Y:S04]  /*0770*/  STS.U16 [R3+UR6+0x6e00], R14 ;  /* 0x006e000e03007988 */ /* 0x000fe80008000406 */
[----:B------:R-:W-:Y:S04]  /*0780*/  STS.U16 [R0+UR6+0x6100], R21 ;  /* 0x0061001500007988 */ /* 0x000fe80008000406 */
[----:B------:R-:W-:Y:S04]  /*0790*/  STS.U16 [R0+UR6+0x6300], R23 ;  /* 0x0063001700007988 */ /* 0x000fe80008000406 */
[----:B------:R-:W-:Y:S04]  /*07a0*/  STS.U16 [R0+UR6+0x6500], R25 ;  /* 0x0065001900007988 */ /* 0x000fe80008000406 */
[----:B------:R-:W-:Y:S04]  /*07b0*/  STS.U16 [R0+UR6+0x6700], R27 ;  /* 0x0067001b00007988 */ /* 0x000fe80008000406 */
[----:B------:R-:W-:Y:S04]  /*07c0*/  STS.U16 [R0+UR6+0x6900], R2 ;  /* 0x0069000200007988 */ /* 0x000fe80008000406 */
[----:B------:R-:W-:Y:S04]  /*07d0*/  STS.U16 [R0+UR6+0x6b00], R16 ;  /* 0x006b001000007988 */ /* 0x000fe80008000406 */
[----:B------:R-:W-:Y:S04]  /*07e0*/  STS.U16 [R0+UR6+0x6d00], R6 ;  /* 0x006d000600007988 */ /* 0x000fe80008000406 */
[----:B------:R0:W-:Y:S02]  /*07f0*/  STS.U16 [R0+UR6+0x6f00], R12 ;  /* 0x006f000c00007988 */ /* 0x0001e40008000406 */
[----:B0-----:R-:W-:Y:S01]  /*0800*/  LOP3.LUT R0, R33, 0x7f, RZ, 0xc0, !PT ;  /* 0x0000007f21007812 */ /* 0x001fe200078ec0ff */
[----:B------:R-:W-:Y:S06]  /*0810*/  @!P0 BRA `(.L_x_0) ;  /* 0x0000005800fc8947 */ /* 0x000fec0003800000 */
[----:B------:R-:W0:Y:S01]  /*0820*/  LDC.64 R126, c[0x0][0x250] ;  /* 0x00009400ff7e7b82 */ /* 0x000e220000000a00 */
[----:B------:R-:W-:Y:S01]  /*0830*/  SHF.R.U32.HI R2, RZ, 0x6, R33 ;  /* 0x00000006ff027819 */ /* 0x000fe20000011621 */
[----:B------:R-:W-:Y:S01]  /*0840*/  ULDC UR8, c[0x0][0x258] ;  /* 0x0000960000087ab9 */ /* 0x000fe20000000800 */
[----:B------:R-:W-:Y:S01]  /*0850*/  ULDC.64 UR4, c[0x0][0x260] ;  /* 0x0000980000047ab9 */ /* 0x000fe20000000a00 */
[----:B------:R-:W-:Y:S01]  /*0860*/  IMAD R9, R9, UR8, RZ ;  /* 0x0000000809097c24 */ /* 0x000fe2000f8e02ff */
[----:B------:R-:W-:Y:S01]  /*0870*/  SGXT.U32 R2, R2, 0x1 ;  /* 0x000000010202781a */ /* 0x000fe20000000000 */
[----:B------:R-:W-:Y:S01]  /*0880*/  IMAD R5, R0, UR5, RZ ;  /* 0x0000000500057c24 */ /* 0x000fe2000f8e02ff */
[----:B------:R-:W-:Y:S01]  /*0890*/  ULDC.64 UR12, c[0x0][0x218] ;  /* 0x00008600000c7ab9 */ /* 0x000fe20000000a00 */
[----:B------:R-:W1:Y:S01]  /*08a0*/  LDC.64 R10, c[0x0][0x220] ;  /* 0x00008800ff0a7b82 */ /* 0x000e620000000a00 */
[C---:B------:R-:W-:Y:S01]  /*08b0*/  SHF.L.U32 R3, R9.reuse, 0x1, RZ ;  /* 0x0000000109037819 */ /* 0x040fe200000006ff */
[----:B------:R-:W-:Y:S01]  /*08c0*/  IMAD.HI R9, R9, 0x2, RZ ;  /* 0x0000000209097827 */ /* 0x000fe200078e02ff */
[----:B------:R-:W-:Y:S01]  /*08d0*/  UIMAD UR4, UR7, UR4, URZ ;  /* 0x00000004070472a4 */ /* 0x000fe2000f8e023f */
[----:B------:R-:W-:Y:S01]  /*08e0*/  LOP3.LUT P0, RZ, R33, 0x3, RZ, 0xc0, !PT ;  /* 0x0000000321ff7812 */ /* 0x000fe2000780c0ff */
[----:B------:R-:W-:Y:S01]  /*08f0*/  ULDC UR9, c[0x0][0x238] ;  /* 0x00008e0000097ab9 */ /* 0x000fe20000000800 */
[----:B------:R-:W-:Y:S01]  /*0900*/  IMAD.HI R130, R5, 0x2, RZ ;  /* 0x0000000205827827 */ /* 0x000fe200078e02ff */
[----:B------:R-:W-:Y:S01]  /*0910*/  USHF.L.U32 UR5, UR4, 0x1, URZ ;  /* 0x0000000104057899 */ /* 0x000fe2000800063f */
[----:B------:R-:W2:Y:S01]  /*0920*/  LDC R182, c[0x0][0x268] ;  /* 0x00009a00ffb67b82 */ /* 0x000ea20000000800 */
[----:B------:R-:W-:Y:S01]  /*0930*/  MOV R178, 0x3f800000 ;  /* 0x3f80000000b27802 */ /* 0x000fe20000000f00 */
[----:B0-----:R-:W-:-:S02]  /*0940*/  IMAD R4, R2, R127, RZ ;  /* 0x0000007f02047224 */ /* 0x001fc400078e02ff */
[----:B------:R-:W-:Y:S02]  /*0950*/  IMAD R2, R126, UR7, RZ ;  /* 0x000000077e027c24 */ /* 0x000fe4000f8e02ff */
[C---:B------:R-:W-:Y:S02]  /*0960*/  IMAD R6, R127.reuse, 0x2, R4 ;  /* 0x000000027f067824 */ /* 0x040fe400078e0204 */
[C---:B------:R-:W-:Y:S02]  /*0970*/  IMAD.SHL.U32 R0, R2.reuse, 0x2, RZ ;  /* 0x0000000202007824 */ /* 0x040fe400078e00ff */
[----:B------:R-:W-:Y:S02]  /*0980*/  IMAD R8, R127, 0x2, R6 ;  /* 0x000000027f087824 */ /* 0x000fe400078e0206 */
[----:B------:R-:W-:Y:S01]  /*0990*/  IMAD.HI R2, R2, 0x2, RZ ;  /* 0x0000000202027827 */ /* 0x000fe200078e02ff */
[----:B------:R-:W-:Y:S02]  /*09a0*/  IADD3 R7, P1, P2, R3, UR12, R0 ;  /* 0x0000000c03077c10 */ /* 0x000fe4000fa3e000 */
[----:B------:R-:W-:Y:S01]  /*09b0*/  LEA R12, R127, R8, 0x1 ;  /* 0x000000087f0c7211 */ /* 0x000fe200078e08ff */
[----:B------:R-:W-:Y:S01]  /*09c0*/  IMAD.SHL.U32 R3, R5, 0x2, RZ ;  /* 0x0000000205037824 */ /* 0x000fe200078e00ff */
[----:B------:R-:W-:Y:S01]  /*09d0*/  IADD3.X R9, R9, UR13, R2, P1, P2 ;  /* 0x0000000d09097c10 */ /* 0x000fe20008fe4402 */
[----:B--2---:R-:W-:Y:S01]  /*09e0*/  IMAD.SHL.U32 R19, R182, 0x2, RZ ;  /* 0x00000002b6137824 */ /* 0x004fe200078e00ff */
[-C--:B------:R-:W-:Y:S01]  /*09f0*/  LEA R138, P3, R4, R7.reuse, 0x1 ;  /* 0x00000007048a7211 */ /* 0x080fe200078608ff */
[C---:B------:R-:W-:Y:S01]  /*0a00*/  IMAD R14, R127.reuse, 0x2, R12 ;  /* 0x000000027f0e7824 */ /* 0x040fe200078e020c */
[-C--:B------:R-:W-:Y:S01]  /*0a10*/  LEA R136, P4, R6, R7.reuse, 0x1 ;  /* 0x0000000706887211 */ /* 0x080fe200078808ff */
[----:B------:R-:W-:Y:S01]  /*0a20*/  IMAD R125, R182, 0x4e, RZ ;  /* 0x0000004eb67d7824 */ /* 0x000fe200078e02ff */
[----:B------:R-:W-:Y:S01]  /*0a30*/  LEA R134, P5, R8, R7, 0x1 ;  /* 0x0000000708867211 */ /* 0x000fe200078a08ff */
[C---:B------:R-:W-:Y:S01]  /*0a40*/  IMAD R16, R127.reuse, 0x2, R14 ;  /* 0x000000027f107824 */ /* 0x040fe200078e020e */
[----:B------:R-:W-:Y:S01]  /*0a50*/  LEA.HI.X.SX32 R139, R4, R9, 0x1, P3 ;  /* 0x00000009048b7211 */ /* 0x000fe200018f0eff */
[----:B------:R-:W-:Y:S01]  /*0a60*/  IMAD.SHL.U32 R25, R182, 0x8, RZ ;  /* 0x00000008b6197824 */ /* 0x000fe200078e00ff */
[----:B------:R-:W-:Y:S01]  /*0a70*/  LEA R132, P6, R12, R7, 0x1 ;  /* 0x000000070c847211 */ /* 0x000fe200078c08ff */
[----:B------:R-:W-:Y:S01]  /*0a80*/  IMAD R31, R182, 0x27, RZ ;  /* 0x00000027b61f7824 */ /* 0x000fe200078e02ff */
[C---:B------:R-:W-:Y:S01]  /*0a90*/  LEA R18, R127.reuse, R16, 0x1 ;  /* 0x000000107f127211 */ /* 0x040fe200078e08ff */
[----:B------:R-:W-:Y:S01]  /*0aa0*/  STL.64 [R1+0x220], R138 ;  /* 0x0002208a01007387 */ /* 0x000fe20000100a00 */
[-C--:B------:R-:W-:Y:S01]  /*0ab0*/  LEA.HI.X.SX32 R137, R6, R9.reuse, 0x1, P4 ;  /* 0x0000000906897211 */ /* 0x080fe200020f0eff */
[----:B------:R-:W-:Y:S01]  /*0ac0*/  IMAD R33, R182, 0x28, RZ ;  /* 0x00000028b6217824 */ /* 0x000fe200078e02ff */
[-C--:B------:R-:W-:Y:S01]  /*0ad0*/  LEA.HI.X.SX32 R135, R8, R9.reuse, 0x1, P5 ;  /* 0x0000000908877211 */ /* 0x080fe200028f0eff */
[----:B------:R-:W-:Y:S01]  /*0ae0*/  IMAD R20, R127, 0x2, R18 ;  /* 0x000000027f147824 */ /* 0x000fe200078e0212 */
[----:B------:R-:W-:Y:S01]  /*0af0*/  LEA.HI.X.SX32 R133, R12, R9, 0x1, P6 ;  /* 0x000000090c857211 */ /* 0x000fe200030f0eff */
[----:B------:R0:W-:Y:S01]  /*0b00*/  STL.64 [R1+0x218], R136 ;  /* 0x0002188801007387 */ /* 0x0001e20000100a00 */
[----:B-1----:R-:W-:Y:S01]  /*0b10*/  IADD3 R10, P1, P2, R3, UR5, R10 ;  /* 0x00000005030a7c10 */ /* 0x002fe2000fa3e00a */
[C---:B------:R-:W-:Y:S01]  /*0b20*/  IMAD R22, R127.reuse, 0x2, R20 ;  /* 0x000000027f167824 */ /* 0x040fe200078e0214 */
[----:B------:R-:W-:Y:S01]  /*0b30*/  LEA R4, P6, R20, R7, 0x1 ;  /* 0x0000000714047211 */ /* 0x000fe200078c08ff */
[----:B------:R1:W-:Y:S01]  /*0b40*/  STL.64 [R1+0x210], R134 ;  /* 0x0002108601007387 */ /* 0x0003e20000100a00 */
[----:B------:R-:W-:Y:S01]  /*0b50*/  UIMAD.WIDE UR4, UR4, 0x2, URZ ;  /* 0x00000002040478a5 */ /* 0x000fe2000f8e023f */
[----:B------:R-:W-:Y:S01]  /*0b60*/  IMAD R27, R182, 0x25, RZ ;  /* 0x00000025b61b7824 */ /* 0x000fe200078e02ff */
[C---:B------:R-:W-:Y:S01]  /*0b70*/  LEA R24, R127.reuse, R22, 0x1 ;  /* 0x000000167f187211 */ /* 0x040fe200078e08ff */
[----:B------:R2:W-:Y:S01]  /*0b80*/  STL.64 [R1+0x208], R132 ;  /* 0x0002088401007387 */ /* 0x0005e20000100a00 */
[----:B------:R-:W-:Y:S01]  /*0b90*/  LEA.HI.X.SX32 R5, R20, R9, 0x1, P6 ;  /* 0x0000000914057211 */ /* 0x000fe200030f0eff */
[----:B------:R-:W-:Y:S01]  /*0ba0*/  IMAD R115, R182, 0x54, RZ ;  /* 0x00000054b6737824 */ /* 0x000fe200078e02ff */
[----:B------:R-:W-:Y:S01]  /*0bb0*/  IADD3.X R11, R130, UR5, R11, P1, P2 ;  /* 0x00000005820b7c10 */ /* 0x000fe20008fe440b */
[C---:B------:R-:W-:Y:S01]  /*0bc0*/  IMAD R26, R127.reuse, 0x2, R24 ;  /* 0x000000027f1a7824 */ /* 0x040fe200078e0218 */
[-C--:B0-----:R-:W-:Y:S01]  /*0bd0*/  LEA R136, P3, R14, R7.reuse, 0x1 ;  /* 0x000000070e887211 */ /* 0x081fe200078608ff */
[C---:B------:R-:W-:Y:S01]  /*0be0*/  IMAD R103, R182.reuse, 0x14, RZ ;  /* 0x00000014b6677824 */ /* 0x040fe200078e02ff */
[----:B------:R-:W-:Y:S01]  /*0bf0*/  SHF.L.U32 R23, R182, 0x2, RZ ;  /* 0x00000002b6177819 */ /* 0x000fe200000006ff */
[C---:B------:R-:W-:Y:S01]  /*0c00*/  IMAD R28, R127.reuse, 0x2, R26 ;  /* 0x000000027f1c7824 */ /* 0x040fe200078e021a */
[----:B-1----:R-:W-:Y:S01]  /*0c10*/  LEA R134, P4, R16, R7, 0x1 ;  /* 0x0000000710867211 */ /* 0x002fe200078808ff */
[----:B------:R-:W-:Y:S01]  /*0c20*/  IMAD R37, R182, 0x2a, RZ ;  /* 0x0000002ab6257824 */ /* 0x000fe200078e02ff */
[----:B------:R-:W-:Y:S01]  /*0c30*/  LEA.HI.X.SX32 R137, R14, R9, 0x1, P3 ;  /* 0x000000090e897211 */ /* 0x000fe200018f0eff */
[C---:B------:R-:W-:Y:S01]  /*0c40*/  IMAD R41, R182.reuse, 0x2c, RZ ;  /* 0x0000002cb6297824 */ /* 0x040fe200078e02ff */
[C---:B------:R-:W-:Y:S01]  /*0c50*/  LEA R30, R127.reuse, R28, 0x1 ;  /* 0x0000001c7f1e7211 */ /* 0x040fe200078e08ff */
[----:B------:R-:W-:Y:S01]  /*0c60*/  IMAD R131, R182, 0x44, RZ ;  /* 0x00000044b6837824 */ /* 0x000fe200078e02ff */
[----:B--2---:R-:W-:Y:S01]  /*0c70*/  LEA R132, P5, R18, R7, 0x1 ;  /* 0x0000000712847211 */ /* 0x004fe200078a08ff */
[----:B------:R0:W-:Y:S01]  /*0c80*/  STL.64 [R1+0x200], R136 ;  /* 0x0002008801007387 */ /* 0x0001e20000100a00 */
[----:B------:R-:W-:Y:S01]  /*0c90*/  LEA.HI.X.SX32 R135, R16, R9, 0x1, P4 ;  /* 0x0000000910877211 */ /* 0x000fe200020f0eff */
[C---:B------:R-:W-:Y:S01]  /*0ca0*/  IMAD R32, R127.reuse, 0x2, R30 ;  /* 0x000000027f207824 */ /* 0x040fe200078e021e */
[-C--:B------:R-:W-:Y:S01]  /*0cb0*/  LEA R16, P3, R22, R7.reuse, 0x1 ;  /* 0x0000000716107211 */ /* 0x080fe200078608ff */
[----:B------:R-:W-:Y:S01]  /*0cc0*/  IMAD R119, R182, 0x12, RZ ;  /* 0x00000012b6777824 */ /* 0x000fe200078e02ff */
[----:B------:R-:W-:Y:S01]  /*0cd0*/  LEA R14, P4, R24, R7, 0x1 ;  /* 0x00000007180e7211 */ /* 0x000fe200078808ff */
[C---:B------:R-:W-:Y:S01]  /*0ce0*/  IMAD R34, R127.reuse, 0x2, R32 ;  /* 0x000000027f227824 */ /* 0x040fe200078e0220 */
[-C--:B------:R-:W-:Y:S01]  /*0cf0*/  LEA.HI.X.SX32 R133, R18, R9.reuse, 0x1, P5 ;  /* 0x0000000912857211 */ /* 0x080fe200028f0eff */
[----:B------:R-:W-:Y:S01]  /*0d00*/  STL.64 [R1+0x1f8], R134 ;  /* 0x0001f88601007387 */ /* 0x000fe20000100a00 */
[-C--:B------:R-:W-:Y:S01]  /*0d10*/  LEA.HI.X.SX32 R17, R22, R9.reuse, 0x1, P3 ;  /* 0x0000000916117211 */ /* 0x080fe200018f0eff */
[----:B------:R-:W-:Y:S01]  /*0d20*/  IMAD R89, R182, 0x16, RZ ;  /* 0x00000016b6597824 */ /* 0x000fe200078e02ff */
[C---:B------:R-:W-:Y:S01]  /*0d30*/  LEA R36, R127.reuse, R34, 0x1 ;  /* 0x000000227f247211 */ /* 0x040fe200078e08ff */
[----:B------:R1:W-:Y:S01]  /*0d40*/  STL.64 [R1+0x1f0], R132 ;  /* 0x0001f08401007387 */ /* 0x0003e20000100a00 */
[----:B------:R-:W-:Y:S01]  /*0d50*/  LEA.HI.X.SX32 R15, R24, R9, 0x1, P4 ;  /* 0x00000009180f7211 */ /* 0x000fe200020f0eff */
[----:B0-----:R-:W-:Y:S01]  /*0d60*/  IMAD R137, R182, 0x4a, RZ ;  /* 0x0000004ab6897824 */ /* 0x001fe200078e02ff */
[----:B------:R-:W-:Y:S01]  /*0d70*/  LEA R12, P5, R26, R7, 0x1 ;  /* 0x000000071a0c7211 */ /* 0x000fe200078a08ff */
[C---:B------:R-:W-:Y:S01]  /*0d80*/  IMAD R38, R127.reuse, 0x2, R36 ;  /* 0x000000027f267824 */ /* 0x040fe200078e0224 */
[----:B------:R0:W-:Y:S01]  /*0d90*/  STL.64 [R1+0x1e8], R4 ;  /* 0x0001e80401007387 */ /* 0x0001e20000100a00 */
[C---:B------:R-:W-:Y:S01]  /*0da0*/  LEA RZ, P2, R182.reuse, R10, 0x3 ;  /* 0x0000000ab6ff7211 */ /* 0x040fe200078418ff */
[----:B------:R-:W-:Y:S01]  /*0db0*/  IMAD R45, R182, 0x2e, RZ ;  /* 0x0000002eb62d7824 */ /* 0x000fe200078e02ff */
[----:B------:R-:W-:Y:S01]  /*0dc0*/  LEA.HI.X.SX32 R13, R26, R9, 0x1, P5 ;  /* 0x000000091a0d7211 */ /* 0x000fe200028f0eff */
[----:B------:R-:W-:Y:S01]  /*0dd0*/  IMAD R40, R127, 0x2, R38 ;  /* 0x000000027f287824 */ /* 0x000fe200078e0226 */
[----:B------:R2:W-:Y:S01]  /*0de0*/  STL.64 [R1+0x1e0], R16 ;  /* 0x0001e01001007387 */ /* 0x0005e20000100a00 */
[----:B------:R-:W-:Y:S01]  /*0df0*/  LEA.HI.X.SX32 R23, R23, R11, 0x1, P2 ;  /* 0x0000000b17177211 */ /* 0x000fe200010f0eff */
[C---:B-1----:R-:W-:Y:S01]  /*0e00*/  IMAD R133, R182.reuse, 0x46, RZ ;  /* 0x00000046b6857824 */ /* 0x042fe200078e02ff */
[C---:B------:R-:W-:Y:S01]  /*0e10*/  SHF.L.U32 R81, R182.reuse, 0x4, RZ ;  /* 0x00000004b6517819 */ /* 0x040fe200000006ff */
[----:B------:R1:W-:Y:S01]  /*0e20*/  STL.64 [R1+0x1d8], R14 ;  /* 0x0001d80e01007387 */ /* 0x0003e20000100a00 */
[C---:B------:R-:W-:Y:S01]  /*0e30*/  LEA R42, R127.reuse, R40, 0x1 ;  /* 0x000000287f2a7211 */ /* 0x040fe200078e08ff */
[----:B------:R-:W-:Y:S01]  /*0e40*/  IMAD R135, R182, 0x48, RZ ;  /* 0x00000048b6877824 */ /* 0x000fe200078e02ff */
[-C--:B0-----:R-:W-:Y:S01]  /*0e50*/  LEA R4, P6, R28, R7.reuse, 0x1 ;  /* 0x000000071c047211 */ /* 0x081fe200078c08ff */
[----:B------:R0:W-:Y:S01]  /*0e60*/  STL.64 [R1+0x1d0], R12 ;  /* 0x0001d00c01007387 */ /* 0x0001e20000100a00 */
[----:B------:R-:W-:Y:S01]  /*0e70*/  IMAD R121, R182, 0x9, RZ ;  /* 0x00000009b6797824 */ /* 0x000fe200078e02ff */
[----:B------:R-:W-:Y:S01]  /*0e80*/  MOV R3, 0xff800000 ;  /* 0xff80000000037802 */ /* 0x000fe20000000f00 */
[C---:B------:R-:W-:Y:S01]  /*0e90*/  IMAD R44, R127.reuse, 0x2, R42 ;  /* 0x000000027f2c7824 */ /* 0x040fe200078e022a */
[----:B--2---:R-:W-:Y:S01]  /*0ea0*/  LEA R16, P3, R30, R7, 0x1 ;  /* 0x000000071e107211 */ /* 0x004fe200078608ff */
[----:B------:R-:W-:Y:S01]  /*0eb0*/  IMAD R21, R182, 0x24, RZ ;  /* 0x00000024b6157824 */ /* 0x000fe200078e02ff */
[----:B------:R-:W-:Y:S01]  /*0ec0*/  LEA.HI.X.SX32 R5, R28, R9, 0x1, P6 ;  /* 0x000000091c057211 */ /* 0x000fe200030f0eff */
[C---:B------:R-:W-:Y:S01]  /*0ed0*/  IMAD R46, R127.reuse, 0x2, R44 ;  /* 0x000000027f2e7824 */ /* 0x040fe200078e022c */
[----:B-1----:R-:W-:Y:S01]  /*0ee0*/  LEA R14, P4, R32, R7, 0x1 ;  /* 0x00000007200e7211 */ /* 0x002fe200078808ff */
[----:B------:R-:W-:Y:S01]  /*0ef0*/  IMAD R123, R182, 0x50, RZ ;  /* 0x00000050b67b7824 */ /* 0x000fe200078e02ff */
[-C--:B------:R-:W-:Y:S01]  /*0f00*/  LEA.HI.X.SX32 R17, R30, R9.reuse, 0x1, P3 ;  /* 0x000000091e117211 */ /* 0x080fe200018f0eff */
[----:B------:R1:W-:Y:S01]  /*0f10*/  STL.64 [R1+0x1c8], R4 ;  /* 0x0001c80401007387 */ /* 0x0003e20000100a00 */
[C---:B------:R-:W-:Y:S01]  /*0f20*/  LEA R48, R127.reuse, R46, 0x1 ;  /* 0x0000002e7f307211 */ /* 0x040fe200078e08ff */
[----:B------:R-:W-:Y:S01]  /*0f30*/  IMAD R181, R182, 0x42, RZ ;  /* 0x00000042b6b57824 */ /* 0x000fe200078e02ff */
[----:B------:R-:W-:Y:S01]  /*0f40*/  LEA.HI.X.SX32 R15, R32, R9, 0x1, P4 ;  /* 0x00000009200f7211 */ /* 0x000fe200020f0eff */
[----:B------:R2:W-:Y:S01]  /*0f50*/  STL.64 [R1+0x1c0], R16 ;  /* 0x0001c01001007387 */ /* 0x0005e20000100a00 */
[C---:B0-----:R-:W-:Y:S01]  /*0f60*/  LEA R12, P5, R34.reuse, R7, 0x1 ;  /* 0x00000007220c7211 */ /* 0x041fe200078a08ff */
[----:B------:R-:W-:Y:S01]  /*0f70*/  IMAD R50, R127, 0x2, R48 ;  /* 0x000000027f327824 */ /* 0x000fe200078e0230 */
[----:B------:R-:W-:Y:S01]  /*0f80*/  IADD3 R180, P1, R181, R10, RZ ;  /* 0x0000000ab5b47210 */ /* 0x000fe20007f3e0ff */
[----:B------:R0:W-:Y:S01]  /*0f90*/  STL.64 [R1+0x1b8], R14 ;  /* 0x0001b80e01007387 */ /* 0x0001e20000100a00 */
[----:B------:R-:W-:Y:S01]  /*0fa0*/  LEA.HI.X.SX32 R13, R34, R9, 0x1, P5 ;  /* 0x00000009220d7211 */ /* 0x000fe200028f0eff */
[C---:B------:R-:W-:Y:S01]  /*0fb0*/  IMAD R117, R182.reuse, 0x52, RZ ;  /* 0x00000052b6757824 */ /* 0x040fe200078e02ff */
[C---:B------:R-:W-:Y:S01]  /*0fc0*/  LEA R52, R127.reuse, R50, 0x1 ;  /* 0x000000327f347211 */ /* 0x040fe200078e08ff */
[----:B------:R-:W-:Y:S01]  /*0fd0*/  IMAD R83, R182, 0x17, RZ ;  /* 0x00000017b6537824 */ /* 0x000fe200078e02ff */
[-C--:B-1----:R-:W-:Y:S01]  /*0fe0*/  LEA R4, P6, R36, R7.reuse, 0x1 ;  /* 0x0000000724047211 */ /* 0x082fe200078c08ff */
[----:B------:R1:W-:Y:S01]  /*0ff0*/  STL.64 [R1+0x1b0], R12 ;  /* 0x0001b00c01007387 */ /* 0x0003e20000100a00 */
[----:B------:R-:W-:Y:S01]  /*1000*/  IMAD R129, R182, 0x21, RZ ;  /* 0x00000021b6817824 */ /* 0x000fe200078e02ff */
[----:B--2---:R-:W-:Y:S01]  /*1010*/  LEA R16, P3, R38, R7, 0x1 ;  /* 0x0000000726107211 */ /* 0x004fe200078608ff */
[C---:B------:R-:W-:Y:S01]  /*1020*/  IMAD R54, R127.reuse, 0x2, R52 ;  /* 0x000000027f367824 */ /* 0x040fe200078e0234 */
[----:B------:R-:W-:Y:S01]  /*1030*/  LEA.HI.X.SX32 R5, R36, R9, 0x1, P6 ;  /* 0x0000000924057211 */ /* 0x000fe200030f0eff */
[----:B------:R-:W-:Y:S01]  /*1040*/  IMAD R35, R182, 0x29, RZ ;  /* 0x00000029b6237824 */ /* 0x000fe200078e02ff */
[----:B0-----:R-:W-:Y:S01]  /*1050*/  LEA R14, P4, R40, R7, 0x1 ;  /* 0x00000007280e7211 */ /* 0x001fe200078808ff */
[----:B------:R-:W-:Y:S01]  /*1060*/  IMAD R101, R182, 0x5a, RZ ;  /* 0x0000005ab6657824 */ /* 0x000fe200078e02ff */
[C---:B------:R-:W-:Y:S01]  /*1070*/  LEA R56, R127.reuse, R54, 0x1 ;  /* 0x000000367f387211 */ /* 0x040fe200078e08ff */
[----:B------:R0:W-:Y:S01]  /*1080*/  STL.64 [R1+0x1a8], R4 ;  /* 0x0001a80401007387 */ /* 0x0001e20000100a00 */
[-C--:B------:R-:W-:Y:S01]  /*1090*/  LEA.HI.X.SX32 R17, R38, R9.reuse, 0x1, P3 ;  /* 0x0000000926117211 */ /* 0x080fe200018f0eff */
[----:B------:R-:W-:Y:S01]  /*10a0*/  IMAD R29, R182, 0x26, RZ ;  /* 0x00000026b61d7824 */ /* 0x000fe200078e02ff */
[----:B------:R-:W-:Y:S01]  /*10b0*/  LEA.HI.X.SX32 R15, R40, R9, 0x1, P4 ;  /* 0x00000009280f7211 */ /* 0x000fe200020f0eff */
[----:B------:R-:W-:Y:S01]  /*10c0*/  IMAD R58, R127, 0x2, R56 ;  /* 0x000000027f3a7824 */ /* 0x000fe200078e0238 */
[----:B-1----:R-:W-:Y:S01]  /*10d0*/  LEA R12, P5, R42, R7, 0x1 ;  /* 0x000000072a0c7211 */ /* 0x002fe200078a08ff */
[----:B------:R1:W-:Y:S01]  /*10e0*/  STL.64 [R1+0x1a0], R16 ;  /* 0x0001a01001007387 */ /* 0x0003e20000100a00 */
[C---:B------:R-:W-:Y:S01]  /*10f0*/  IMAD R139, R182.reuse, 0x4c, RZ ;  /* 0x0000004cb68b7824 */ /* 0x040fe200078e02ff */
[----:B------:R-:W-:Y:S01]  /*1100*/  LEA.HI.X.SX32 R181, R129, R11, 0x1, P1 ;  /* 0x0000000b81b57211 */ /* 0x000fe200008f0eff */
[----:B------:R-:W-:Y:S01]  /*1110*/  IMAD R99, R182, 0x5c, RZ ;  /* 0x0000005cb6637824 */ /* 0x000fe200078e02ff */
[C---:B------:R-:W-:Y:S01]  /*1120*/  LEA R60, R127.reuse, R58, 0x1 ;  /* 0x0000003a7f3c7211 */ /* 0x040fe200078e08ff */
[----:B------:R2:W-:Y:S01]  /*1130*/  STL.64 [R1+0x198], R14 ;  /* 0x0001980e01007387 */ /* 0x0005e20000100a00 */
[----:B0-----:R-:W-:Y:S01]  /*1140*/  LEA R4, P6, R44, R7, 0x1 ;  /* 0x000000072c047211 */ /* 0x001fe200078c08ff */
[----:B------:R-:W-:Y:S01]  /*1150*/  IMAD R49, R182, 0x30, RZ ;  /* 0x00000030b6317824 */ /* 0x000fe200078e02ff */
[-C--:B------:R-:W-:Y:S01]  /*1160*/  LEA.HI.X.SX32 R13, R42, R9.reuse, 0x1, P5 ;  /* 0x000000092a0d7211 */ /* 0x080fe200028f0eff */
[C---:B------:R-:W-:Y:S01]  /*1170*/  IMAD R62, R127.reuse, 0x2, R60 ;  /* 0x000000027f3e7824 */ /* 0x040fe200078e023c */
[----:B------:R-:W-:Y:S01]  /*1180*/  LEA.HI.X.SX32 R5, R44, R9, 0x1, P6 ;  /* 0x000000092c057211 */ /* 0x000fe200030f0eff */
[----:B------:R-:W-:Y:S01]  /*1190*/  IMAD R43, R182, 0x2d, RZ ;  /* 0x0000002db62b7824 */ /* 0x000fe200078e02ff */
[----:B-1----:R-:W-:Y:S01]  /*11a0*/  LEA R16, P3, R46, R7, 0x1 ;  /* 0x000000072e107211 */ /* 0x002fe200078608ff */
[----:B------:R0:W-:Y:S01]  /*11b0*/  STL.64 [R1+0x190], R12 ;  /* 0x0001900c01007387 */ /* 0x0001e20000100a00 */
[C---:B------:R-:W-:Y:S01]  /*11c0*/  LEA R64, R127.reuse, R62, 0x1 ;  /* 0x0000003e7f407211 */ /* 0x040fe200078e08ff */
[----:B------:R-:W-:Y:S01]  /*11d0*/  IMAD R113, R182, 0x13, RZ ;  /* 0x00000013b6717824 */ /* 0x000fe200078e02ff */
[----:B------:R-:W-:Y:S01]  /*11e0*/  LEA.HI.X.SX32 R17, R46, R9, 0x1, P3 ;  /* 0x000000092e117211 */ /* 0x000fe200018f0eff */
[----:B------:R1:W-:Y:S01]  /*11f0*/  STL.64 [R1+0x188], R4 ;  /* 0x0001880401007387 */ /* 0x0003e20000100a00 */
[C---:B--2---:R-:W-:Y:S01]  /*1200*/  LEA R14, P4, R48.reuse, R7, 0x1 ;  /* 0x00000007300e7211 */ /* 0x044fe200078808ff */
[----:B------:R-:W-:Y:S01]  /*1210*/  IMAD R66, R127, 0x2, R64 ;  /* 0x000000027f427824 */ /* 0x000fe200078e0240 */
[----:B------:R-:W-:Y:S01]  /*1220*/  IADD3 R28, P1, R139, R10, RZ ;  /* 0x0000000a8b1c7210 */ /* 0x000fe20007f3e0ff */
[----:B------:R2:W-:Y:S01]  /*1230*/  STL.64 [R1+0x180], R16 ;  /* 0x0001801001007387 */ /* 0x0005e20000100a00 */
[----:B------:R-:W-:Y:S01]  /*1240*/  LEA.HI.X.SX32 R15, R48, R9, 0x1, P4 ;  /* 0x00000009300f7211 */ /* 0x000fe200020f0eff */
[C---:B------:R-:W-:Y:S01]  /*1250*/  IMAD R85, R182.reuse, 0x64, RZ ;  /* 0x00000064b6557824 */ /* 0x040fe200078e02ff */
[C---:B------:R-:W-:Y:S01]  /*1260*/  LEA R68, R127.reuse, R66, 0x1 ;  /* 0x000000427f447211 */ /* 0x040fe200078e08ff */
[----:B------:R-:W-:Y:S01]  /*1270*/  IMAD R105, R182, 0xa, RZ ;  /* 0x0000000ab6697824 */ /* 0x000fe200078e02ff */
[-C--:B0-----:R-:W-:Y:S01]  /*1280*/  LEA R12, P5, R50, R7.reuse, 0x1 ;  /* 0x00000007320c7211 */ /* 0x081fe200078a08ff */
[----:B------:R0:W-:Y:S01]  /*1290*/  STL.64 [R1+0x178], R14 ;  /* 0x0001780e01007387 */ /* 0x0001e20000100a00 */
[----:B------:R-:W-:Y:S01]  /*12a0*/  IMAD R53, R182, 0x32, RZ ;  /* 0x00000032b6357824 */ /* 0x000fe200078e02ff */
[----:B-1----:R-:W-:Y:S01]  /*12b0*/  LEA R4, P6, R52, R7, 0x1 ;  /* 0x0000000734047211 */ /* 0x002fe200078c08ff */
[C---:B------:R-:W-:Y:S01]  /*12c0*/  IMAD R70, R127.reuse, 0x2, R68 ;  /* 0x000000027f467824 */ /* 0x040fe200078e0244 */
[----:B------:R-:W-:Y:S01]  /*12d0*/  LEA.HI.X.SX32 R13, R50, R9, 0x1, P5 ;  /* 0x00000009320d7211 */ /* 0x000fe200028f0eff */
[----:B------:R-:W-:Y:S01]  /*12e0*/  IMAD R109, R182, 0x5, RZ ;  /* 0x00000005b66d7824 */ /* 0x000fe200078e02ff */
[----:B--2---:R-:W-:Y:S01]  /*12f0*/  LEA R16, P3, R54, R7, 0x1 ;  /* 0x0000000736107211 */ /* 0x004fe200078608ff */
[----:B------:R-:W-:Y:S01]  /*1300*/  IMAD R97, R182, 0x15, RZ ;  /* 0x00000015b6617824 */ /* 0x000fe200078e02ff */
[C---:B------:R-:W-:Y:S01]  /*1310*/  LEA R72, R127.reuse, R70, 0x1 ;  /* 0x000000467f487211 */ /* 0x040fe200078e08ff */
[----:B------:R1:W-:Y:S01]  /*1320*/  STL.64 [R1+0x170], R12 ;  /* 0x0001700c01007387 */ /* 0x0003e20000100a00 */
[----:B------:R-:W-:Y:S01]  /*1330*/  LEA.HI.X.SX32 R5, R52, R9, 0x1, P6 ;  /* 0x0000000934057211 */ /* 0x000fe200030f0eff */
[----:B------:R-:W-:Y:S01]  /*1340*/  IMAD R57, R182, 0x34, RZ ;  /* 0x00000034b6397824 */ /* 0x000fe200078e02ff */
[----:B0-----:R-:W-:Y:S01]  /*1350*/  LEA R14, P4, R56, R7, 0x1 ;  /* 0x00000007380e7211 */ /* 0x001fe200078808ff */
[C---:B------:R-:W-:Y:S01]  /*1360*/  IMAD R74, R127.reuse, 0x2, R72 ;  /* 0x000000027f4a7824 */ /* 0x040fe200078e0248 */
[-C--:B------:R-:W-:Y:S01]  /*1370*/  LEA.HI.X.SX32 R17, R54, R9.reuse, 0x1, P3 ;  /* 0x0000000936117211 */ /* 0x080fe200018f0eff */
[----:B------:R0:W-:Y:S01]  /*1380*/  STL.64 [R1+0x168], R4 ;  /* 0x0001680401007387 */ /* 0x0001e20000100a00 */
[----:B------:R-:W-:Y:S01]  /*1390*/  LEA.HI.X.SX32 R15, R56, R9, 0x1, P4 ;  /* 0x00000009380f7211 */ /* 0x000fe200020f0eff */
[C---:B------:R-:W-:Y:S01]  /*13a0*/  IMAD R54, R182.reuse, 0x6, RZ ;  /* 0x00000006b6367824 */ /* 0x040fe200078e02ff */
[C---:B------:R-:W-:Y:S01]  /*13b0*/  LEA R76, R127.reuse, R74, 0x1 ;  /* 0x0000004a7f4c7211 */ /* 0x040fe200078e08ff */
[----:B------:R2:W-:Y:S01]  /*13c0*/  STL.64 [R1+0x160], R16 ;  /* 0x0001601001007387 */ /* 0x0005e20000100a00 */
[----:B------:R-:W-:Y:S01]  /*13d0*/  IMAD R56, R182, 0xc, RZ ;  /* 0x0000000cb6387824 */ /* 0x000fe200078e02ff */
[----:B-1----:R-:W-:Y:S01]  /*13e0*/  LEA R12, P5, R58, R7, 0x1 ;  /* 0x000000073a0c7211 */ /* 0x002fe200078a08ff */
[----:B------:R-:W-:Y:S01]  /*13f0*/  IMAD R111, R182, 0x56, RZ ;  /* 0x00000056b66f7824 */ /* 0x000fe200078e02ff */
[----:B------:R1:W-:Y:S01]  /*1400*/  STL.64 [R1+0x158], R14 ;  /* 0x0001580e01007387 */ /* 0x0003e20000100a00 */
[C---:B------:R-:W-:Y:S01]  /*1410*/  IMAD R78, R127.reuse, 0x2, R76 ;  /* 0x000000027f4e7824 */ /* 0x040fe200078e024c */
[----:B------:R-:W-:Y:S01]  /*1420*/  LEA.HI.X.SX32 R13, R58, R9, 0x1, P5 ;  /* 0x000000093a0d7211 */ /* 0x000fe200028f0eff */
[----:B------:R-:W-:Y:S01]  /*1430*/  IMAD R107, R182, 0x58, RZ ;  /* 0x00000058b66b7824 */ /* 0x000fe200078e02ff */
[-C--:B0-----:R-:W-:Y:S01]  /*1440*/  LEA R4, P6, R60, R7.reuse, 0x1 ;  /* 0x000000073c047211 */ /* 0x081fe200078c08ff */
[----:B------:R-:W-:Y:S01]  /*1450*/  IMAD R65, R182, 0x1a, RZ ;  /* 0x0000001ab6417824 */ /* 0x000fe200078e02ff */
[C---:B------:R-:W-:Y:S01]  /*1460*/  LEA R80, R127.reuse, R78, 0x1 ;  /* 0x0000004e7f507211 */ /* 0x040fe200078e08ff */
[----:B------:R0:W-:Y:S01]  /*1470*/  STL.64 [R1+0x150], R12 ;  /* 0x0001500c01007387 */ /* 0x0001e20000100a00 */
        /* <DEDUP_REMOVED lines=13> */
[C---:B------:R-:W-:Y:S01]  /*1550*/  IMAD R86, R127.reuse, 0x2, R84 ;  /* 0x000000027f567824 */ /* 0x040fe200078e0254 */
[----:B------:R-:W-:Y:S01]  /*1560*/  UMOV UR4, URZ ;  /* 0x0000003f00047c82 */ /* 0x000fe20008000000 */
        /* <DEDUP_REMOVED lines=22> */
[----:B------:R-:W-:-:S02]  /*16d0*/  IMAD R47, R182, 0x2f, RZ ;  /* 0x0000002fb62f7824 */ /* 0x000fc400078e02ff */
[C---:B------:R-:W-:Y:S01]  /*16e0*/  LEA R96, R127.reuse, R94, 0x1 ;  /* 0x0000005e7f607211 */ /* 0x040fe200078e08ff */
[----:B------:R2:W-:Y:S01]  /*16f0*/  STL.64 [R1+0x118], R14 ;  /* 0x0001180e01007387 */ /* 0x0005e20000100a00 */
[----:B------:R-:W-:Y:S01]  /*1700*/  LEA.HI.X.SX32 R13, R74, R9, 0x1, P5 ;  /* 0x000000094a0d7211 */ /* 0x000fe200028f0eff */
[----:B------:R-:W-:Y:S01]  /*1710*/  IMAD R74, R182, 0x18, RZ ;  /* 0x00000018b64a7824 */ /* 0x000fe200078e02ff */
[C---:B0-----:R-:W-:Y:S01]  /*1720*/  LEA R4, P6, R76.reuse, R7, 0x1 ;  /* 0x000000074c047211 */ /* 0x041fe200078c08ff */
[C---:B------:R-:W-:Y:S02]  /*1730*/  IMAD R98, R127.reuse, 0x2, R96 ;  /* 0x000000027f627824 */ /* 0x040fe400078e0260 */
[----:B------:R0:W-:Y:S01]  /*1740*/  STL.64 [R1+0x110], R12 ;  /* 0x0001100c01007387 */ /* 0x0001e20000100a00 */
[----:B------:R-:W-:Y:S01]  /*1750*/  LEA.HI.X.SX32 R5, R76, R9, 0x1, P6 ;  /* 0x000000094c057211 */ /* 0x000fe200030f0eff */
[C---:B------:R-:W-:Y:S01]  /*1760*/  IMAD R76, R182.reuse, 0x66, RZ ;  /* 0x00000066b64c7824 */ /* 0x040fe200078e02ff */
[C---:B------:R-:W-:Y:S01]  /*1770*/  LEA R100, R127.reuse, R98, 0x1 ;  /* 0x000000627f647211 */ /* 0x040fe200078e08ff */
[----:B------:R-:W-:Y:S01]  /*1780*/  IMAD R51, R182, 0x31, RZ ;  /* 0x00000031b6337824 */ /* 0x000fe200078e02ff */
[-C--:B-1----:R-:W-:Y:S01]  /*1790*/  LEA R16, P3, R78, R7.reuse, 0x1 ;  /* 0x000000074e107211 */ /* 0x082fe200078608ff */
[----:B------:R1:W-:Y:S01]  /*17a0*/  STL.64 [R1+0x108], R4 ;  /* 0x0001080401007387 */ /* 0x0003e20000100a00 */
[----:B--2---:R-:W-:Y:S01]  /*17b0*/  LEA R14, P4, R80, R7, 0x1 ;  /* 0x00000007500e7211 */ /* 0x004fe200078808ff */
[C---:B------:R-:W-:Y:S01]  /*17c0*/  IMAD R102, R127.reuse, 0x2, R100 ;  /* 0x000000027f667824 */ /* 0x040fe200078e0264 */
[-C--:B------:R-:W-:Y:S01]  /*17d0*/  LEA.HI.X.SX32 R17, R78, R9.reuse, 0x1, P3 ;  /* 0x000000094e117211 */ /* 0x080fe200018f0eff */
[----:B------:R-:W-:Y:S01]  /*17e0*/  IMAD R78, R182, 0x3, RZ ;  /* 0x00000003b64e7824 */ /* 0x000fe200078e02ff */
[----:B------:R-:W-:Y:S01]  /*17f0*/  LEA.HI.X.SX32 R15, R80, R9, 0x1, P4 ;  /* 0x00000009500f7211 */ /* 0x000fe200020f0eff */
[----:B------:R-:W-:Y:S01]  /*1800*/  IMAD R22, R182, 0x37, RZ ;  /* 0x00000037b6167824 */ /* 0x000fe200078e02ff */
[----:B------:R-:W-:Y:S01]  /*1810*/  LEA R104, R127, R102, 0x1 ;  /* 0x000000667f687211 */ /* 0x000fe200078e08ff */
[----:B------:R2:W-:Y:S01]  /*1820*/  STL.64 [R1+0x100], R16 ;  /* 0x0001001001007387 */ /* 0x0005e20000100a00 */
[----:B0-----:R-:W-:Y:S01]  /*1830*/  LEA R12, P5, R82, R7, 0x1 ;  /* 0x00000007520c7211 */ /* 0x001fe200078a08ff */
[----:B------:R-:W-:-:S02]  /*1840*/  IMAD R58, R182, 0x6a, RZ ;  /* 0x0000006ab63a7824 */ /* 0x000fc400078e02ff */
[C---:B------:R-:W-:Y:S01]  /*1850*/  IMAD R106, R127.reuse, 0x2, R104 ;  /* 0x000000027f6a7824 */ /* 0x040fe200078e0268 */
[----:B-1----:R-:W-:Y:S01]  /*1860*/  LEA R4, P6, R84, R7, 0x1 ;  /* 0x0000000754047211 */ /* 0x002fe200078c08ff */
[----:B------:R0:W-:Y:S01]  /*1870*/  STL.64 [R1+0xf8], R14 ;  /* 0x0000f80e01007387 */ /* 0x0001e20000100a00 */
[-C--:B------:R-:W-:Y:S01]  /*1880*/  LEA.HI.X.SX32 R13, R82, R9.reuse, 0x1, P5 ;  /* 0x00000009520d7211 */ /* 0x080fe200028f0eff */
[C---:B------:R-:W-:Y:S01]  /*1890*/  IMAD R60, R182.reuse, 0x6c, RZ ;  /* 0x0000006cb63c7824 */ /* 0x040fe200078e02ff */
[C---:B------:R-:W-:Y:S01]  /*18a0*/  LEA R108, R127.reuse, R106, 0x1 ;  /* 0x0000006a7f6c7211 */ /* 0x040fe200078e08ff */
[----:B------:R-:W-:Y:S01]  /*18b0*/  IMAD R72, R182, 0x19, RZ ;  /* 0x00000019b6487824 */ /* 0x000fe200078e02ff */
[----:B------:R-:W-:Y:S01]  /*18c0*/  LEA.HI.X.SX32 R5, R84, R9, 0x1, P6 ;  /* 0x0000000954057211 */ /* 0x000fe200030f0eff */
[----:B------:R1:W-:Y:S01]  /*18d0*/  STL.64 [R1+0xf0], R12 ;  /* 0x0000f00c01007387 */ /* 0x0003e20000100a00 */
[----:B--2---:R-:W-:Y:S01]  /*18e0*/  LEA R16, P3, R86, R7, 0x1 ;  /* 0x0000000756107211 */ /* 0x004fe200078608ff */
[----:B------:R-:W-:-:S02]  /*18f0*/  IMAD R110, R127, 0x2, R108 ;  /* 0x000000027f6e7824 */ /* 0x000fc400078e026c */
[----:B------:R2:W-:Y:S01]  /*1900*/  STL.64 [R1+0xe8], R4 ;  /* 0x0000e80401007387 */ /* 0x0005e20000100a00 */
[----:B------:R-:W-:Y:S01]  /*1910*/  LEA.HI.X.SX32 R17, R86, R9, 0x1, P3 ;  /* 0x0000000956117211 */ /* 0x000fe200018f0eff */
[----:B------:R-:W-:Y:S01]  /*1920*/  IMAD R59, R182, 0x35, RZ ;  /* 0x00000035b63b7824 */ /* 0x000fe200078e02ff */
[----:B0-----:R-:W-:Y:S01]  /*1930*/  LEA R14, P4, R88, R7, 0x1 ;  /* 0x00000007580e7211 */ /* 0x001fe200078808ff */
[----:B------:R-:W-:Y:S01]  /*1940*/  IMAD R75, R182, 0x68, RZ ;  /* 0x00000068b64b7824 */ /* 0x000fe200078e02ff */
[C---:B------:R-:W-:Y:S01]  /*1950*/  LEA R112, R127.reuse, R110, 0x1 ;  /* 0x0000006e7f707211 */ /* 0x040fe200078e08ff */
[----:B------:R0:W-:Y:S01]  /*1960*/  STL.64 [R1+0xe0], R16 ;  /* 0x0000e01001007387 */ /* 0x0001e20000100a00 */
[----:B------:R-:W-:Y:S01]  /*1970*/  LEA.HI.X.SX32 R15, R88, R9, 0x1, P4 ;  /* 0x00000009580f7211 */ /* 0x000fe200020f0eff */
[----:B------:R-:W-:Y:S01]  /*1980*/  IMAD R168, R182, 0x74, RZ ;  /* 0x00000074b6a87824 */ /* 0x000fe200078e02ff */
[-C--:B-1----:R-:W-:Y:S01]  /*1990*/  LEA R12, P5, R90, R7.reuse, 0x1 ;  /* 0x000000075a0c7211 */ /* 0x082fe200078a08ff */
[C---:B------:R-:W-:Y:S01]  /*19a0*/  IMAD R114, R127.reuse, 0x2, R112 ;  /* 0x000000027f727824 */ /* 0x040fe200078e0270 */
[----:B--2---:R-:W-:Y:S01]  /*19b0*/  LEA R4, P6, R92, R7, 0x1 ;  /* 0x000000075c047211 */ /* 0x004fe200078c08ff */
[----:B------:R1:W-:Y:S01]  /*19c0*/  STL.64 [R1+0xd8], R14 ;  /* 0x0000d80e01007387 */ /* 0x0003e20000100a00 */
[-C--:B------:R-:W-:Y:S01]  /*19d0*/  LEA.HI.X.SX32 R13, R90, R9.reuse, 0x1, P5 ;  /* 0x000000095a0d7211 */ /* 0x080fe200028f0eff */
[----:B------:R-:W-:Y:S01]  /*19e0*/  IMAD R18, R182, 0x7, RZ ;  /* 0x00000007b6127824 */ /* 0x000fe200078e02ff */
[----:B------:R-:W-:Y:S01]  /*19f0*/  LEA.HI.X.SX32 R5, R92, R9, 0x1, P6 ;  /* 0x000000095c057211 */ /* 0x000fe200030f0eff */
[----:B------:R-:W-:Y:S01]  /*1a00*/  IMAD R64, R182, 0xd, RZ ;  /* 0x0000000db6407824 */ /* 0x000fe200078e02ff */
[----:B0-----:R-:W-:Y:S01]  /*1a10*/  LEA R16, P3, R94, R7, 0x1 ;  /* 0x000000075e107211 */ /* 0x001fe200078608ff */
[----:B------:R0:W-:Y:S01]  /*1a20*/  STL.64 [R1+0xd0], R12 ;  /* 0x0000d00c01007387 */ /* 0x0001e20000100a00 */
[C---:B------:R-:W-:Y:S01]  /*1a30*/  LEA R116, R127.reuse, R114, 0x1 ;  /* 0x000000727f747211 */ /* 0x040fe200078e08ff */
[----:B------:R-:W-:Y:S01]  /*1a40*/  IMAD R68, R182, 0x1d, RZ ;  /* 0x0000001db6447824 */ /* 0x000fe200078e02ff */
[----:B------:R-:W-:Y:S01]  /*1a50*/  LEA.HI.X.SX32 R17, R94, R9, 0x1, P3 ;  /* 0x000000095e117211 */ /* 0x000fe200018f0eff */
[----:B------:R2:W-:Y:S01]  /*1a60*/  STL.64 [R1+0xc8], R4 ;  /* 0x0000c80401007387 */ /* 0x0005e20000100a00 */
[----:B------:R-:W-:Y:S01]  /*1a70*/  IMAD R170, R182, 0x76, RZ ;  /* 0x00000076b6aa7824 */ /* 0x000fe200078e02ff */
[----:B-1----:R-:W-:Y:S01]  /*1a80*/  LEA R14, P4, R96, R7, 0x1 ;  /* 0x00000007600e7211 */ /* 0x002fe200078808ff */
[C---:B------:R-:W-:Y:S01]  /*1a90*/  IMAD R118, R127.reuse, 0x2, R116 ;  /* 0x000000027f767824 */ /* 0x040fe200078e0274 */
[----:B------:R1:W-:Y:S01]  /*1aa0*/  STL.64 [R1+0xc0], R16 ;  /* 0x0000c01001007387 */ /* 0x0003e20000100a00 */
[----:B------:R-:W-:Y:S01]  /*1ab0*/  IMAD R67, R182, 0x70, RZ ;  /* 0x00000070b6437824 */ /* 0x000fe200078e02ff */
        /* <DEDUP_REMOVED lines=14> */
[----:B------:R-:W-:Y:S01]  /*1ba0*/  LEA.HI.X.SX32 R17, R102, R9, 0x1, P3 ;  /* 0x0000000966117211 */ /* 0x000fe200018f0eff */
[----:B------:R-:W-:Y:S01]  /*1bb0*/  IMAD R70, R182, 0xf, RZ ;  /* 0x0000000fb6467824 */ /* 0x000fe200078e02ff */
[----:B------:R-:W-:Y:S01]  /*1bc0*/  LEA R124, R127, R122, 0x1 ;  /* 0x0000007a7f7c7211 */ /* 0x000fe200078e08ff */
[----:B------:R2:W-:Y:S01]  /*1bd0*/  STL.64 [R1+0xa8], R4 ;  /* 0x0000a80401007387 */ /* 0x0005e20000100a00 */
[----:B0-----:R-:W-:Y:S01]  /*1be0*/  LEA R14, P4, R104, R7, 0x1 ;  /* 0x00000007680e7211 */ /* 0x001fe200078808ff */
[----:B------:R-:W-:-:S02]  /*1bf0*/  IMAD R174, R182, 0x7a, RZ ;  /* 0x0000007ab6ae7824 */ /* 0x000fc400078e02ff */
[----:B------:R0:W-:Y:S01]  /*1c00*/  STL.64 [R1+0xa0], R16 ;  /* 0x0000a01001007387 */ /* 0x0001e20000100a00 */
[----:B------:R-:W-:Y:S01]  /*1c10*/  LEA.HI.X.SX32 R15, R104, R9, 0x1, P4 ;  /* 0x00000009680f7211 */ /* 0x000fe200020f0eff */
[C---:B------:R-:W-:Y:S01]  /*1c20*/  IMAD R126, R127.reuse, 0x2, R124 ;  /* 0x000000027f7e7824 */ /* 0x040fe200078e027c */
[-C--:B-1----:R-:W-:Y:S01]  /*1c30*/  LEA R12, P5, R106, R7.reuse, 0x1 ;  /* 0x000000076a0c7211 */ /* 0x082fe200078a08ff */
[C---:B------:R-:W-:Y:S02]  /*1c40*/  IMAD R8, R182.reuse, 0x3e, RZ ;  /* 0x0000003eb6087824 */ /* 0x040fe400078e02ff */
[----:B------:R1:W-:Y:S01]  /*1c50*/  STL.64 [R1+0x98], R14 ;  /* 0x0000980e01007387 */ /* 0x0003e20000100a00 */
[C---:B------:R-:W-:Y:S01]  /*1c60*/  LEA R128, R127.reuse, R126, 0x1 ;  /* 0x0000007e7f807211 */ /* 0x040fe200078e08ff */
[----:B------:R-:W-:Y:S01]  /*1c70*/  IMAD R176, R182, 0x7c, RZ ;  /* 0x0000007cb6b07824 */ /* 0x000fe200078e02ff */
[----:B--2---:R-:W-:Y:S01]  /*1c80*/  LEA R4, P6, R108, R7, 0x1 ;  /* 0x000000076c047211 */ /* 0x004fe200078c08ff */
[----:B------:R-:W-:Y:S01]  /*1c90*/  IMAD R71, R182, 0x7e, RZ ;  /* 0x0000007eb6477824 */ /* 0x000fe200078e02ff */
[----:B------:R-:W-:Y:S01]  /*1ca0*/  LEA.HI.X.SX32 R13, R106, R9, 0x1, P5 ;  /* 0x000000096a0d7211 */ /* 0x000fe200028f0eff */
[----:B------:R-:W-:Y:S01]  /*1cb0*/  IMAD R77, R182, 0x3d, RZ ;  /* 0x0000003db64d7824 */ /* 0x000fe200078e02ff */
[----:B0-----:R-:W-:Y:S01]  /*1cc0*/  LEA R16, P3, R110, R7, 0x1 ;  /* 0x000000076e107211 */ /* 0x001fe200078608ff */
[----:B------:R-:W-:Y:S01]  /*1cd0*/  IMAD R80, R182, 0x1f, RZ ;  /* 0x0000001fb6507824 */ /* 0x000fe200078e02ff */
[-C--:B------:R-:W-:Y:S01]  /*1ce0*/  LEA.HI.X.SX32 R5, R108, R9.reuse, 0x1, P6 ;  /* 0x000000096c057211 */ /* 0x080fe200030f0eff */
[----:B------:R0:W-:Y:S01]  /*1cf0*/  STL.64 [R1+0x90], R12 ;  /* 0x0000900c01007387 */ /* 0x0001e20000100a00 */
[----:B------:R-:W-:Y:S01]  /*1d00*/  LEA.HI.X.SX32 R17, R110, R9, 0x1, P3 ;  /* 0x000000096e117211 */ /* 0x000fe200018f0eff */
[----:B------:R-:W-:Y:S01]  /*1d10*/  IMAD.SHL.U32 R79, R182, 0x20, RZ ;  /* 0x00000020b64f7824 */ /* 0x000fe200078e00ff */
[----:B-1----:R-:W-:Y:S01]  /*1d20*/  LEA R14, P4, R112, R7, 0x1 ;  /* 0x00000007700e7211 */ /* 0x002fe200078808ff */
[----:B------:R1:W-:Y:S01]  /*1d30*/  STL.64 [R1+0x88], R4 ;  /* 0x0000880401007387 */ /* 0x0003e20000100a00 */
[C---:B------:R-:W-:Y:S01]  /*1d40*/  LEA R0, R127.reuse, R128, 0x1 ;  /* 0x000000807f007211 */ /* 0x040fe200078e08ff */
[----:B------:R-:W-:Y:S01]  /*1d50*/  IMAD R73, R182, 0x3f, RZ ;  /* 0x0000003fb6497824 */ /* 0x000fe200078e02ff */
[----:B------:R-:W-:Y:S01]  /*1d60*/  LEA.HI.X.SX32 R15, R112, R9, 0x1, P4 ;  /* 0x00000009700f7211 */ /* 0x000fe200020f0eff */
[----:B------:R2:W-:Y:S02]  /*1d70*/  STL.64 [R1+0x80], R16 ;  /* 0x0000801001007387 */ /* 0x0005e40000100a00 */
[----:B------:R-:W-:Y:S01]  /*1d80*/  IMAD R2, R127, 0x2, R0 ;  /* 0x000000027f027824 */ /* 0x000fe200078e0200 */
[-C--:B0-----:R-:W-:Y:S01]  /*1d90*/  LEA R12, P5, R114, R7.reuse, 0x1 ;  /* 0x00000007720c7211 */ /* 0x081fe200078a08ff */
[----:B------:R0:W-:Y:S01]  /*1da0*/  STL.64 [R1+0x78], R14 ;  /* 0x0000780e01007387 */ /* 0x0001e20000100a00 */
[----:B------:R-:W-:Y:S01]  /*1db0*/  IMAD R127, R182, 0x11, RZ ;  /* 0x00000011b67f7824 */ /* 0x000fe200078e02ff */
[----:B-1----:R-:W-:-:S02]  /*1dc0*/  LEA R4, P6, R116, R7, 0x1 ;  /* 0x0000000774047211 */ /* 0x002fc400078c08ff */
[----:B------:R-:W-:Y:S02]  /*1dd0*/  LEA.HI.X.SX32 R13, R114, R9, 0x1, P5 ;  /* 0x00000009720d7211 */ /* 0x000fe400028f0eff */
[----:B--2---:R-:W-:Y:S02]  /*1de0*/  LEA R16, P3, R118, R7, 0x1 ;  /* 0x0000000776107211 */ /* 0x004fe400078608ff */
[-C--:B------:R-:W-:Y:S01]  /*1df0*/  LEA.HI.X.SX32 R5, R116, R9.reuse, 0x1, P6 ;  /* 0x0000000974057211 */ /* 0x080fe200030f0eff */
[----:B------:R1:W-:Y:S01]  /*1e00*/  STL.64 [R1+0x70], R12 ;  /* 0x0000700c01007387 */ /* 0x0003e20000100a00 */
[----:B------:R-:W-:Y:S02]  /*1e10*/  LEA.HI.X.SX32 R17, R118, R9, 0x1, P3 ;  /* 0x0000000976117211 */ /* 0x000fe400018f0eff */
[C---:B0-----:R-:W-:Y:S01]  /*1e20*/  LEA R14, P4, R120.reuse, R7, 0x1 ;  /* 0x00000007780e7211 */ /* 0x041fe200078808ff */
[----:B------:R0:W-:Y:S03]  /*1e30*/  STL.64 [R1+0x68], R4 ;  /* 0x0000680401007387 */ /* 0x0001e60000100a00 */
[----:B------:R-:W-:Y:S01]  /*1e40*/  LEA.HI.X.SX32 R15, R120, R9, 0x1, P4 ;  /* 0x00000009780f7211 */ /* 0x000fe200020f0eff */
[----:B------:R2:W-:Y:S01]  /*1e50*/  STL.64 [R1+0x60], R16 ;  /* 0x0000601001007387 */ /* 0x0005e20000100a00 */
[----:B-1----:R-:W-:-:S03]  /*1e60*/  LEA R12, P5, R122, R7, 0x1 ;  /* 0x000000077a0c7211 */ /* 0x002fc600078a08ff */
[----:B------:R1:W-:Y:S01]  /*1e70*/  STL.64 [R1+0x58], R14 ;  /* 0x0000580e01007387 */ /* 0x0003e20000100a00 */
[----:B0-----:R-:W-:Y:S02]  /*1e80*/  LEA R4, P6, R124, R7, 0x1 ;  /* 0x000000077c047211 */ /* 0x001fe400078c08ff */
[----:B------:R-:W-:Y:S02]  /*1e90*/  LEA.HI.X.SX32 R13, R122, R9, 0x1, P5 ;  /* 0x000000097a0d7211 */ /* 0x000fe400028f0eff */
[----:B--2---:R-:W-:Y:S02]  /*1ea0*/  LEA R16, P3, R126, R7, 0x1 ;  /* 0x000000077e107211 */ /* 0x004fe400078608ff */
[-C--:B------:R-:W-:Y:S01]  /*1eb0*/  LEA.HI.X.SX32 R5, R124, R9.reuse, 0x1, P6 ;  /* 0x000000097c057211 */ /* 0x080fe200030f0eff */
[----:B------:R-:W-:Y:S01]  /*1ec0*/  STL.64 [R1+0x50], R12 ;  /* 0x0000500c01007387 */ /* 0x000fe20000100a00 */
[----:B------:R-:W-:Y:S02]  /*1ed0*/  LEA.HI.X.SX32 R17, R126, R9, 0x1, P3 ;  /* 0x000000097e117211 */ /* 0x000fe400018f0eff */
[----:B-1----:R-:W-:Y:S01]  /*1ee0*/  LEA R14, P4, R128, R7, 0x1 ;  /* 0x00000007800e7211 */ /* 0x002fe200078808ff */
[----:B------:R0:W-:Y:S01]  /*1ef0*/  STL.64 [R1+0x48], R4 ;  /* 0x0000480401007387 */ /* 0x0001e20000100a00 */
[----:B------:R-:W-:-:S02]  /*1f00*/  LEA RZ, P3, R182, R10, 0x4 ;  /* 0x0000000ab6ff7211 */ /* 0x000fc400078620ff */
[----:B------:R-:W-:Y:S01]  /*1f10*/  LEA.HI.X.SX32 R15, R128, R9, 0x1, P4 ;  /* 0x00000009800f7211 */ /* 0x000fe200020f0eff */
[----:B------:R1:W-:Y:S01]  /*1f20*/  STL.64 [R1+0x40], R16 ;  /* 0x0000401001007387 */ /* 0x0003e20000100a00 */
[-C--:B------:R-:W-:Y:S02]  /*1f30*/  IADD3 R140, P4, R19, R10.reuse, RZ ;  /* 0x0000000a138c7210 */ /* 0x080fe40007f9e0ff */
[-C--:B------:R-:W-:Y:S01]  /*1f40*/  LEA.HI.X.SX32 R25, R25, R11.reuse, 0x1, P3 ;  /* 0x0000000b19197211 */ /* 0x080fe200018f0eff */
[----:B------:R2:W-:Y:S01]  /*1f50*/  STL.64 [R1+0x38], R14 ;  /* 0x0000380e01007387 */ /* 0x0005e20000100a00 */
[----:B------:R-:W-:Y:S02]  /*1f60*/  LEA.HI.X.SX32 R141, R182, R11, 0x1, P4 ;  /* 0x0000000bb68d7211 */ /* 0x000fe400020f0eff */
[----:B------:R-:W-:Y:S02]  /*1f70*/  IADD3 R26, P3, R137, R10, RZ ;  /* 0x0000000a891a7210 */ /* 0x000fe40007f7e0ff */
[----:B0-----:R-:W-:-:S02]  /*1f80*/  LEA R4, P6, R2, R7, 0x1 ;  /* 0x0000000702047211 */ /* 0x001fc400078c08ff */
[-C--:B------:R-:W-:Y:S01]  /*1f90*/  LEA.HI.X.SX32 R27, R27, R11.reuse, 0x1, P3 ;  /* 0x0000000b1b1b7211 */ /* 0x080fe200018f0eff */
[C---:B-1----:R-:W-:Y:S01]  /*1fa0*/  IMAD R17, R182.reuse, 0x23, RZ ;  /* 0x00000023b6117824 */ /* 0x042fe200078e02ff */
[-C--:B------:R-:W-:Y:S02]  /*1fb0*/  IADD3 R16, P4, R133, R10.reuse, RZ ;  /* 0x0000000a85107210 */ /* 0x080fe40007f9e0ff */
[-C--:B------:R-:W-:Y:S01]  /*1fc0*/  IADD3 R36, P3, R115, R10.reuse, RZ ;  /* 0x0000000a73247210 */ /* 0x080fe20007f7e0ff */
[----:B--2---:R-:W-:Y:S01]  /*1fd0*/  IMAD R15, R182, 0x22, RZ ;  /* 0x00000022b60f7824 */ /* 0x004fe200078e02ff */
[----:B------:R-:W-:Y:S02]  /*1fe0*/  LEA.HI.X.SX32 R17, R17, R11, 0x1, P4 ;  /* 0x0000000b11117211 */ /* 0x000fe400020f0eff */
[----:B------:R-:W-:Y:S02]  /*1ff0*/  IADD3 R30, P4, R125, R10, RZ ;  /* 0x0000000a7d1e7210 */ /* 0x000fe40007f9e0ff */
[----:B------:R-:W-:-:S02]  /*2000*/  LEA R12, P5, R0, R7, 0x1 ;  /* 0x00000007000c7211 */ /* 0x000fc400078a08ff */
[----:B------:R-:W-:Y:S02]  /*2010*/  CS2R R6, SRZ ;  /* 0x0000000000067805 */ /* 0x000fe4000001ff00 */
[----:B------:R-:W-:Y:S02]  /*2020*/  LEA.HI.X.SX32 R31, R31, R11, 0x1, P4 ;  /* 0x0000000b1f1f7211 */ /* 0x000fe400020f0eff */
[-C--:B------:R-:W-:Y:S02]  /*2030*/  IADD3 R208, P4, R33, R10.reuse, RZ ;  /* 0x0000000a21d07210 */ /* 0x080fe40007f9e0ff */
[----:B------:R-:W-:Y:S01]  /*2040*/  LEA.HI.X.SX32 R5, R2, R9, 0x1, P6 ;  /* 0x0000000902057211 */ /* 0x000fe200030f0eff */
[----:B------:R-:W-:Y:S01]  /*2050*/  IMAD R2, R182, 0x3a, RZ ;  /* 0x0000003ab6027824 */ /* 0x000fe200078e02ff */
[----:B------:R-:W-:Y:S02]  /*2060*/  IADD3 R218, P2, R15, R10, RZ ;  /* 0x0000000a0fda7210 */ /* 0x000fe40007f5e0ff */
[----:B------:R-:W-:-:S02]  /*2070*/  LEA.HI.X.SX32 R209, R103, R11, 0x1, P4 ;  /* 0x0000000b67d17211 */ /* 0x000fc400020f0eff */
[-C--:B------:R-:W-:Y:S02]  /*2080*/  LEA RZ, P6, R182, R10.reuse, 0x2 ;  /* 0x0000000ab6ff7211 */ /* 0x080fe400078c10ff */
[CC--:B------:R-:W-:Y:S02]  /*2090*/  IADD3 R204, P4, R37.reuse, R10.reuse, RZ ;  /* 0x0000000a25cc7210 */ /* 0x0c0fe40007f9e0ff */
[----:B------:R-:W-:Y:S02]  /*20a0*/  LEA.HI.X.SX32 R37, R37, R11, 0x1, P3 ;  /* 0x0000000b25257211 */ /* 0x000fe400018f0eff */
[----:B------:R-:W-:Y:S01]  /*20b0*/  LEA.HI.X.SX32 R13, R0, R9, 0x1, P5 ;  /* 0x00000009000d7211 */ /* 0x000fe200028f0eff */
[----:B------:R-:W-:Y:S01]  /*20c0*/  IMAD R9, R182, 0x38, RZ ;  /* 0x00000038b6097824 */ /* 0x000fe200078e02ff */
[-C--:B------:R-:W-:Y:S01]  /*20d0*/  IADD3 R202, P3, R41, R10.reuse, RZ ;  /* 0x0000000a29ca7210 */ /* 0x080fe20007f7e0ff */
[----:B------:R-:W-:Y:S01]  /*20e0*/  IMAD.MOV.U32 R0, RZ, RZ, -0x800000 ;  /* 0xff800000ff007424 */ /* 0x000fe200078e00ff */
[----:B------:R-:W-:Y:S01]  /*20f0*/  IADD3 R14, P5, R131, R10, RZ ;  /* 0x0000000a830e7210 */ /* 0x000fe20007fbe0ff */
[----:B------:R0:W-:Y:S01]  /*2100*/  STL.64 [R1+0x30], R12 ;  /* 0x0000300c01007387 */ /* 0x0001e20000100a00 */
[----:B------:R-:W-:-:S02]  /*2110*/  LEA.HI.X.SX32 R219, R127, R11, 0x1, P2 ;  /* 0x0000000b7fdb7211 */ /* 0x000fc400010f0eff */
[-C--:B------:R-:W-:Y:S01]  /*2120*/  LEA.HI.X.SX32 R19, R19, R11.reuse, 0x1, P6 ;  /* 0x0000000b13137211 */ /* 0x080fe200030f0eff */
[----:B------:R1:W-:Y:S01]  /*2130*/  STL.64 [R1+0x28], R4 ;  /* 0x0000280401007387 */ /* 0x0003e20000100a00 */
[-C--:B------:R-:W-:Y:S02]  /*2140*/  IADD3 R248, P2, R119, R10.reuse, RZ ;  /* 0x0000000a77f87210 */ /* 0x080fe40007f5e0ff */
[-C--:B------:R-:W-:Y:S01]  /*2150*/  IADD3 R20, P6, R135, R10.reuse, RZ ;  /* 0x0000000a87147210 */ /* 0x080fe20007fde0ff */
[----:B------:R-:W-:Y:S01]  /*2160*/  STL.64 [R1+0x20], R140 ;  /* 0x0000208c01007387 */ /* 0x000fe20000100a00 */
[-C--:B------:R-:W-:Y:S02]  /*2170*/  LEA.HI.X.SX32 R203, R89, R11.reuse, 0x1, P3 ;  /* 0x0000000b59cb7211 */ /* 0x080fe400018f0eff */
[-C--:B------:R-:W-:Y:S01]  /*2180*/  LEA.HI.X.SX32 R15, R15, R11.reuse, 0x1, P5 ;  /* 0x0000000b0f0f7211 */ /* 0x080fe200028f0eff */
[C---:B0-----:R-:W-:Y:S01]  /*2190*/  IMAD R13, R182.reuse, 0xe, RZ ;  /* 0x0000000eb60d7824 */ /* 0x041fe200078e02ff */
[-C--:B------:R-:W-:Y:S01]  /*21a0*/  IADD3 R200, P3, R45, R10.reuse, RZ ;  /* 0x0000000a2dc87210 */ /* 0x080fe20007f7e0ff */
[C---:B------:R-:W-:Y:S01]  /*21b0*/  IMAD R12, R182.reuse, 0x1c, RZ ;  /* 0x0000001cb60c7824 */ /* 0x040fe200078e02ff */
[-C--:B------:R-:W-:Y:S01]  /*21c0*/  IADD3 R216, P5, R21, R10.reuse, RZ ;  /* 0x0000000a15d87210 */ /* 0x080fe20007fbe0ff */
[C---:B-1----:R-:W-:Y:S01]  /*21d0*/  IMAD R4, R182.reuse, 0x1e, RZ ;  /* 0x0000001eb6047824 */ /* 0x042fe200078e02ff */
[----:B------:R-:W-:Y:S01]  /*21e0*/  LEA.HI.X.SX32 R249, R121, R11, 0x1, P2 ;  /* 0x0000000b79f97211 */ /* 0x000fe200010f0eff */
[----:B------:R-:W-:Y:S01]  /*21f0*/  IMAD R5, R182, 0x3c, RZ ;  /* 0x0000003cb6057824 */ /* 0x000fe200078e02ff */
[----:B------:R-:W-:-:S02]  /*2200*/  IADD3 R32, P2, R123, R10, RZ ;  /* 0x0000000a7b207210 */ /* 0x000fc40007f5e0ff */
[-C--:B------:R-:W-:Y:S02]  /*2210*/  LEA.HI.X.SX32 R21, R21, R11.reuse, 0x1, P6 ;  /* 0x0000000b15157211 */ /* 0x080fe400030f0eff */
[-C--:B------:R-:W-:Y:S02]  /*2220*/  IADD3 R34, P6, R117, R10.reuse, RZ ;  /* 0x0000000a75227210 */ /* 0x080fe40007fde0ff */
[-C--:B------:R-:W-:Y:S02]  /*2230*/  LEA.HI.X.SX32 R201, R83, R11.reuse, 0x1, P3 ;  /* 0x0000000b53c97211 */ /* 0x080fe400018f0eff */
[----:B------:R-:W-:Y:S02]  /*2240*/  IADD3 R114, P3, R54, R10, RZ ;  /* 0x0000000a36727210 */ /* 0x000fe40007f7e0ff */
[-C--:B------:R-:W-:Y:S02]  /*2250*/  LEA.HI.X.SX32 R33, R33, R11.reuse, 0x1, P2 ;  /* 0x0000000b21217211 */ /* 0x080fe400010f0eff */
[----:B------:R-:W-:-:S02]  /*2260*/  LEA.HI.X.SX32 R217, R119, R11, 0x1, P5 ;  /* 0x0000000b77d97211 */ /* 0x000fc400028f0eff */
[-C--:B------:R-:W-:Y:S02]  /*2270*/  IADD3 R42, P2, R101, R10.reuse, RZ ;  /* 0x0000000a652a7210 */ /* 0x080fe40007f5e0ff */
[-C--:B------:R-:W-:Y:S02]  /*2280*/  LEA.HI.X.SX32 R35, R35, R11.reuse, 0x1, P6 ;  /* 0x0000000b23237211 */ /* 0x080fe400030f0eff */
[-C--:B------:R-:W-:Y:S02]  /*2290*/  IADD3 R212, P5, R29, R10.reuse, RZ ;  /* 0x0000000a1dd47210 */ /* 0x080fe40007fbe0ff */
[-C--:B------:R-:W-:Y:S02]  /*22a0*/  IADD3 R44, P6, R99, R10.reuse, RZ ;  /* 0x0000000a632c7210 */ /* 0x080fe40007fde0ff */
[----:B------:R-:W-:Y:S02]  /*22b0*/  LEA.HI.X.SX32 R115, R78, R11, 0x1, P3 ;  /* 0x0000000b4e737211 */ /* 0x000fe400018f0eff */
[----:B------:R-:W-:-:S02]  /*22c0*/  IADD3 R198, P3, R49, R10, RZ ;  /* 0x0000000a31c67210 */ /* 0x000fc40007f7e0ff */
[-C--:B------:R-:W-:Y:S02]  /*22d0*/  LEA.HI.X.SX32 R43, R43, R11.reuse, 0x1, P2 ;  /* 0x0000000b2b2b7211 */ /* 0x080fe400010f0eff */
[-C--:B------:R-:W-:Y:S02]  /*22e0*/  LEA.HI.X.SX32 R213, R113, R11.reuse, 0x1, P5 ;  /* 0x0000000b71d57211 */ /* 0x080fe400028f0eff */
[-C--:B------:R-:W-:Y:S02]  /*22f0*/  LEA.HI.X.SX32 R29, R29, R11.reuse, 0x1, P1 ;  /* 0x0000000b1d1d7211 */ /* 0x080fe400008f0eff */
[-C--:B------:R-:W-:Y:S02]  /*2300*/  IADD3 R52, P2, R85, R10.reuse, RZ ;  /* 0x0000000a55347210 */ /* 0x080fe40007f5e0ff */
[----:B------:R-:W-:Y:S02]  /*2310*/  LEA.HI.X.SX32 R45, R45, R11, 0x1, P6 ;  /* 0x0000000b2d2d7211 */ /* 0x000fe400030f0eff */
[----:B------:R-:W-:-:S02]  /*2320*/  IADD3 R130, P5, R105, R10, RZ ;  /* 0x0000000a69827210 */ /* 0x000fc40007fbe0ff */
[-C--:B------:R-:W-:Y:S02]  /*2330*/  IADD3 R246, P1, R103, R10.reuse, RZ ;  /* 0x0000000a67f67210 */ /* 0x080fe40007f3e0ff */
[-C--:B------:R-:W-:Y:S02]  /*2340*/  IADD3 R112, P6, R56, R10.reuse, RZ ;  /* 0x0000000a38707210 */ /* 0x080fe40007fde0ff */
[-C--:B------:R-:W-:Y:S02]  /*2350*/  LEA.HI.X.SX32 R199, R74, R11.reuse, 0x1, P3 ;  /* 0x0000000b4ac77211 */ /* 0x080fe400018f0eff */
[C---:B------:R-:W-:Y:S02]  /*2360*/  IADD3 R196, P3, R53.reuse, R10, RZ ;  /* 0x0000000a35c47210 */ /* 0x040fe40007f7e0ff */
[-C--:B------:R-:W-:Y:S02]  /*2370*/  LEA.HI.X.SX32 R53, R53, R11.reuse, 0x1, P2 ;  /* 0x0000000b35357211 */ /* 0x080fe400010f0eff */
[----:B------:R-:W-:-:S02]  /*2380*/  LEA.HI.X.SX32 R131, R109, R11, 0x1, P5 ;  /* 0x0000000b6d837211 */ /* 0x000fc400028f0eff */
[-C--:B------:R-:W-:Y:S02]  /*2390*/  LEA.HI.X.SX32 R247, R105, R11.reuse, 0x1, P1 ;  /* 0x0000000b69f77211 */ /* 0x080fe400008f0eff */
[-C--:B------:R-:W-:Y:S01]  /*23a0*/  LEA.HI.X.SX32 R205, R97, R11.reuse, 0x1, P4 ;  /* 0x0000000b61cd7211 */ /* 0x080fe200020f0eff */
[----:B------:R-:W-:Y:S01]  /*23b0*/  STL.64 [R1+0x10], R130 ;  /* 0x0000108201007387 */ /* 0x000fe20000100a00 */
[----:B------:R-:W-:Y:S02]  /*23c0*/  LEA.HI.X.SX32 R113, R54, R11, 0x1, P6 ;  /* 0x0000000b36717211 */ /* 0x000fe400030f0eff */
[-C--:B------:R-:W-:Y:S01]  /*23d0*/  IADD3 R194, P2, R57, R10.reuse, RZ ;  /* 0x0000000a39c27210 */ /* 0x080fe20007f5e0ff */
[----:B------:R-:W-:Y:S01]  /*23e0*/  STL.64 [R1+0x18], R114 ;  /* 0x0000187201007387 */ /* 0x000fe20000100a00 */
[-C--:B------:R-:W-:Y:S02]  /*23f0*/  IADD3 R38, P5, R111, R10.reuse, RZ ;  /* 0x0000000a6f267210 */ /* 0x080fe40007fbe0ff */
[-C--:B------:R-:W-:Y:S01]  /*2400*/  IADD3 R40, P1, R107, R10.reuse, RZ ;  /* 0x0000000a6b287210 */ /* 0x080fe20007f3e0ff */
[----:B------:R-:W-:Y:S01]  /*2410*/  STL.64 [R1+0x8], R112 ;  /* 0x0000087001007387 */ /* 0x000fe20000100a00 */
[----:B------:R-:W-:-:S02]  /*2420*/  IADD3 R244, P4, R89, R10, RZ ;  /* 0x0000000a59f47210 */ /* 0x000fc40007f9e0ff */
[----:B------:R-:W-:Y:S02]  /*2430*/  IADD3 R54, P6, R76, R10, RZ ;  /* 0x0000000a4c367210 */ /* 0x000fe40007fde0ff */
[-C--:B------:R-:W-:Y:S02]  /*2440*/  LEA.HI.X.SX32 R195, R65, R11.reuse, 0x1, P2 ;  /* 0x0000000b41c37211 */ /* 0x080fe400010f0eff */
[-C--:B------:R-:W-:Y:S02]  /*2450*/  LEA.HI.X.SX32 R39, R39, R11.reuse, 0x1, P5 ;  /* 0x0000000b27277211 */ /* 0x080fe400028f0eff */
[-C--:B------:R-:W-:Y:S02]  /*2460*/  LEA.HI.X.SX32 R245, R91, R11.reuse, 0x1, P4 ;  /* 0x0000000b5bf57211 */ /* 0x080fe400020f0eff */
[-C--:B------:R-:W-:Y:S02]  /*2470*/  LEA.HI.X.SX32 R41, R41, R11.reuse, 0x1, P1 ;  /* 0x0000000b29297211 */ /* 0x080fe400008f0eff */
[----:B------:R-:W-:-:S02]  /*2480*/  LEA.HI.X.SX32 R55, R55, R11, 0x1, P6 ;  /* 0x0000000b37377211 */ /* 0x000fc400030f0eff */
[-C--:B------:R-:W-:Y:S02]  /*2490*/  IADD3 R192, P2, R61, R10.reuse, RZ ;  /* 0x0000000a3dc07210 */ /* 0x080fe40007f5e0ff */
[-C--:B------:R-:W-:Y:S02]  /*24a0*/  IADD3 R46, P5, R95, R10.reuse, RZ ;  /* 0x0000000a5f2e7210 */ /* 0x080fe40007fbe0ff */
[-C--:B------:R-:W-:Y:S02]  /*24b0*/  IADD3 R48, P4, R93, R10.reuse, RZ ;  /* 0x0000000a5d307210 */ /* 0x080fe40007f9e0ff */
[-C--:B------:R-:W-:Y:S02]  /*24c0*/  IADD3 R50, P1, R87, R10.reuse, RZ ;  /* 0x0000000a57327210 */ /* 0x080fe40007f3e0ff */
[----:B------:R-:W-:Y:S02]  /*24d0*/  IADD3 R62, P6, R62, R10, RZ ;  /* 0x0000000a3e3e7210 */ /* 0x000fe40007fde0ff */
[----:B------:R-:W-:-:S02]  /*24e0*/  LEA.HI.X.SX32 R193, R63, R11, 0x1, P2 ;  /* 0x0000000b3fc17211 */ /* 0x000fc400010f0eff */
[-C--:B------:R-:W-:Y:S02]  /*24f0*/  LEA.HI.X.SX32 R47, R47, R11.reuse, 0x1, P5 ;  /* 0x0000000b2f2f7211 */ /* 0x080fe400028f0eff */
[-C--:B------:R-:W-:Y:S02]  /*2500*/  LEA.HI.X.SX32 R49, R49, R11.reuse, 0x1, P4 ;  /* 0x0000000b31317211 */ /* 0x080fe400020f0eff */
[-C--:B------:R-:W-:Y:S02]  /*2510*/  LEA.HI.X.SX32 R51, R51, R11.reuse, 0x1, P1 ;  /* 0x0000000b33337211 */ /* 0x080fe400008f0eff */
[----:B------:R-:W-:Y:S02]  /*2520*/  LEA.HI.X.SX32 R63, R22, R11, 0x1, P6 ;  /* 0x0000000b163f7211 */ /* 0x000fe400030f0eff */
[-C--:B------:R-:W-:Y:S02]  /*2530*/  IADD3 R242, P5, R74, R10.reuse, RZ ;  /* 0x0000000a4af27210 */ /* 0x080fe40007fbe0ff */
[----:B------:R-:W-:-:S02]  /*2540*/  IADD3 R58, P4, R58, R10, RZ ;  /* 0x0000000a3a3a7210 */ /* 0x000fc40007f9e0ff */
[-C--:B------:R-:W-:Y:S02]  /*2550*/  IADD3 R60, P1, R60, R10.reuse, RZ ;  /* 0x0000000a3c3c7210 */ /* 0x080fe40007f3e0ff */
[-C--:B------:R-:W-:Y:S02]  /*2560*/  IADD3 R190, P6, R9, R10.reuse, RZ ;  /* 0x0000000a09be7210 */ /* 0x080fe40007fde0ff */
[-C--:B------:R-:W-:Y:S02]  /*2570*/  LEA.HI.X.SX32 R243, R56, R11.reuse, 0x1, P5 ;  /* 0x0000000b38f37211 */ /* 0x080fe400028f0eff */
[-C--:B------:R-:W-:Y:S02]  /*2580*/  LEA.HI.X.SX32 R197, R72, R11.reuse, 0x1, P3 ;  /* 0x0000000b48c57211 */ /* 0x080fe400018f0eff */
[----:B------:R-:W-:Y:S02]  /*2590*/  LEA.HI.X.SX32 R59, R59, R11, 0x1, P4 ;  /* 0x0000000b3b3b7211 */ /* 0x000fe400020f0eff */
[----:B------:R-:W-:-:S02]  /*25a0*/  IADD3 R82, P2, R13, R10, RZ ;  /* 0x0000000a0d527210 */ /* 0x000fc40007f5e0ff */
[-C--:B------:R-:W-:Y:S02]  /*25b0*/  LEA.HI.X.SX32 R61, R61, R11.reuse, 0x1, P1 ;  /* 0x0000000b3d3d7211 */ /* 0x080fe400008f0eff */
[----:B------:R-:W-:Y:S02]  /*25c0*/  LEA.HI.X.SX32 R191, R12, R11, 0x1, P6 ;  /* 0x0000000b0cbf7211 */ /* 0x000fe400030f0eff */
[-C--:B------:R-:W-:Y:S02]  /*25d0*/  IADD3 R56, P5, R75, R10.reuse, RZ ;  /* 0x0000000a4b387210 */ /* 0x080fe40007fbe0ff */
[----:B------:R-:W-:Y:S02]  /*25e0*/  CS2R R74, SRZ ;  /* 0x00000000004a7805 */ /* 0x000fe4000001ff00 */
[-C--:B------:R-:W-:Y:S02]  /*25f0*/  IADD3 R238, P3, R65, R10.reuse, RZ ;  /* 0x0000000a41ee7210 */ /* 0x080fe40007f7e0ff */
[----:B------:R-:W-:-:S02]  /*2600*/  IADD3 R168, P4, R168, R10, RZ ;  /* 0x0000000aa8a87210 */ /* 0x000fc40007f9e0ff */
[-C--:B------:R-:W-:Y:S02]  /*2610*/  IADD3 R232, P1, R12, R10.reuse, RZ ;  /* 0x0000000a0ce87210 */ /* 0x080fe40007f3e0ff */
[-C--:B------:R-:W-:Y:S02]  /*2620*/  IADD3 R188, P6, R2, R10.reuse, RZ ;  /* 0x0000000a02bc7210 */ /* 0x080fe40007fde0ff */
[-C--:B------:R-:W-:Y:S02]  /*2630*/  LEA.HI.X.SX32 R83, R18, R11.reuse, 0x1, P2 ;  /* 0x0000000b12537211 */ /* 0x080fe400010f0eff */
[-C--:B------:R-:W-:Y:S02]  /*2640*/  LEA.HI.X.SX32 R239, R64, R11.reuse, 0x1, P3 ;  /* 0x0000000b40ef7211 */ /* 0x080fe400018f0eff */
[----:B------:R-:W-:Y:S01]  /*2650*/  LEA.HI.X.SX32 R57, R57, R11, 0x1, P5 ;  /* 0x0000000b39397211 */ /* 0x000fe200028f0eff */
[----:B------:R0:W-:Y:S01]  /*2660*/  STL.64 [R1], R82 ;  /* 0x0000005201007387 */ /* 0x0001e20000100a00 */
[----:B------:R-:W-:-:S02]  /*2670*/  IADD3 R170, P2, R170, R10, RZ ;  /* 0x0000000aaaaa7210 */ /* 0x000fc40007f5e0ff */
[-C--:B------:R-:W-:Y:S02]  /*2680*/  LEA.HI.X.SX32 R233, R13, R11.reuse, 0x1, P1 ;  /* 0x0000000b0de97211 */ /* 0x080fe400008f0eff */
[-C--:B------:R-:W-:Y:S02]  /*2690*/  LEA.HI.X.SX32 R189, R68, R11.reuse, 0x1, P6 ;  /* 0x0000000b44bd7211 */ /* 0x080fe400030f0eff */
[----:B------:R-:W-:Y:S02]  /*26a0*/  LEA.HI.X.SX32 R169, R2, R11, 0x1, P4 ;  /* 0x0000000b02a97211 */ /* 0x000fe400020f0eff */
[-C--:B------:R-:W-:Y:S02]  /*26b0*/  IADD3 R64, P3, R67, R10.reuse, RZ ;  /* 0x0000000a43407210 */ /* 0x080fe40007f7e0ff */
[----:B------:R-:W-:Y:S02]  /*26c0*/  IADD3 R66, P5, R66, R10, RZ ;  /* 0x0000000a42427210 */ /* 0x000fe40007fbe0ff */
[----:B0-----:R-:W-:-:S02]  /*26d0*/  CS2R R82, SRZ ;  /* 0x0000000000527805 */ /* 0x001fc4000001ff00 */
[-C--:B------:R-:W-:Y:S02]  /*26e0*/  IADD3 R172, P1, R172, R10.reuse, RZ ;  /* 0x0000000aacac7210 */ /* 0x080fe40007f3e0ff */
[-C--:B------:R-:W-:Y:S02]  /*26f0*/  IADD3 R230, P6, R4, R10.reuse, RZ ;  /* 0x0000000a04e67210 */ /* 0x080fe40007fde0ff */
[----:B------:R-:W-:Y:S02]  /*2700*/  IADD3 R186, P4, R5, R10, RZ ;  /* 0x0000000a05ba7210 */ /* 0x000fe40007f9e0ff */
[-C--:B------:R-:W-:Y:S02]  /*2710*/  LEA.HI.X.SX32 R171, R69, R11.reuse, 0x1, P2 ;  /* 0x0000000b45ab7211 */ /* 0x080fe400010f0eff */
[----:B------:R-:W-:Y:S02]  /*2720*/  CS2R R68, SRZ ;  /* 0x0000000000447805 */ /* 0x000fe4000001ff00 */
[-C--:B------:R-:W-:Y:S01]  /*2730*/  LEA.HI.X.SX32 R65, R9, R11.reuse, 0x1, P3 ;  /* 0x0000000b09417211 */ /* 0x080fe200018f0eff */
[----:B------:R-:W-:Y:S01]  /*2740*/  IMAD.MOV.U32 R9, RZ, RZ, -0x800000 ;  /* 0xff800000ff097424 */ /* 0x000fe200078e00ff */
[----:B------:R-:W-:-:S02]  /*2750*/  LEA.HI.X.SX32 R67, R24, R11, 0x1, P5 ;  /* 0x0000000b18437211 */ /* 0x000fc400028f0eff */
[-C--:B------:R-:W-:Y:S02]  /*2760*/  LEA R224, P2, R182, R10.reuse, 0x5 ;  /* 0x0000000ab6e07211 */ /* 0x080fe400078428ff */
[-C--:B------:R-:W-:Y:S02]  /*2770*/  LEA.HI.X.SX32 R231, R70, R11.reuse, 0x1, P6 ;  /* 0x0000000b46e77211 */ /* 0x080fe400030f0eff */
[-C--:B------:R-:W-:Y:S02]  /*2780*/  LEA.HI.X.SX32 R187, R4, R11.reuse, 0x1, P4 ;  /* 0x0000000b04bb7211 */ /* 0x080fe400020f0eff */
[----:B------:R-:W-:Y:S01]  /*2790*/  LEA.HI.X.SX32 R173, R5, R11, 0x1, P1 ;  /* 0x0000000b05ad7211 */ /* 0x000fe200008f0eff */
[----:B------:R-:W-:Y:S01]  /*27a0*/  IMAD.MOV.U32 R5, RZ, RZ, 0x3f800000 ;  /* 0x3f800000ff057424 */ /* 0x000fe200078e00ff */
[-C--:B------:R-:W-:Y:S02]  /*27b0*/  IADD3 R174, P3, R174, R10.reuse, RZ ;  /* 0x0000000aaeae7210 */ /* 0x080fe40007f7e0ff */
[----:B------:R-:W-:-:S02]  /*27c0*/  IADD3 R176, P5, R176, R10, RZ ;  /* 0x0000000ab0b07210 */ /* 0x000fc40007fbe0ff */
[-C--:B------:R-:W-:Y:S02]  /*27d0*/  LEA R182, P6, R182, R10.reuse, 0x6 ;  /* 0x0000000ab6b67211 */ /* 0x080fe400078c30ff */
[-C--:B------:R-:W-:Y:S02]  /*27e0*/  IADD3 R184, P4, R8, R10.reuse, RZ ;  /* 0x0000000a08b87210 */ /* 0x080fe40007f9e0ff */
[----:B------:R-:W-:Y:S02]  /*27f0*/  IADD3 R12, P1, R71, R10, RZ ;  /* 0x0000000a470c7210 */ /* 0x000fe40007f3e0ff */
[----:B------:R-:W-:Y:S02]  /*2800*/  CS2R R70, SRZ ;  /* 0x0000000000467805 */ /* 0x000fe4000001ff00 */
[----:B------:R-:W-:Y:S02]  /*2810*/  LEA.HI.X.SX32 R175, R77, R11, 0x1, P3 ;  /* 0x0000000b4daf7211 */ /* 0x000fe400018f0eff */
[----:B------:R-:W-:-:S02]  /*2820*/  CS2R R76, SRZ ;  /* 0x00000000004c7805 */ /* 0x000fc4000001ff00 */
[-C--:B------:R-:W-:Y:S02]  /*2830*/  LEA.HI.X.SX32 R185, R80, R11.reuse, 0x1, P4 ;  /* 0x0000000b50b97211 */ /* 0x080fe400020f0eff */
[-C--:B------:R-:W-:Y:S02]  /*2840*/  LEA.HI.X.SX32 R177, R8, R11.reuse, 0x1, P5 ;  /* 0x0000000b08b17211 */ /* 0x080fe400028f0eff */
[-C--:B------:R-:W-:Y:S02]  /*2850*/  LEA.HI.X.SX32 R225, R81, R11.reuse, 0x1, P2 ;  /* 0x0000000b51e17211 */ /* 0x080fe400010f0eff */
[----:B------:R-:W-:Y:S02]  /*2860*/  CS2R R80, SRZ ;  /* 0x0000000000507805 */ /* 0x000fe4000001ff00 */
[----:B------:R-:W-:Y:S02]  /*2870*/  LEA.HI.X.SX32 R183, R79, R11, 0x1, P6 ;  /* 0x0000000b4fb77211 */ /* 0x000fe400030f0eff */
[----:B------:R-:W-:-:S02]  /*2880*/  CS2R R78, SRZ ;  /* 0x00000000004e7805 */ /* 0x000fc4000001ff00 */
[----:B------:R-:W-:Y:S02]  /*2890*/  LEA.HI.X.SX32 R13, R73, R11, 0x1, P1 ;  /* 0x0000000b490d7211 */ /* 0x000fe400008f0eff */
[----:B------:R-:W-:Y:S02]  /*28a0*/  CS2R R72, SRZ ;  /* 0x0000000000487805 */ /* 0x000fe4000001ff00 */
[----:B------:R-:W-:Y:S02]  /*28b0*/  MOV R2, 0xff800000 ;  /* 0xff80000000027802 */ /* 0x000fe40000000f00 */
[----:B------:R-:W-:Y:S02]  /*28c0*/  MOV R4, 0x3f800000 ;  /* 0x3f80000000047802 */ /* 0x000fe40000000f00 */
[----:B------:R-:W-:-:S07]  /*28d0*/  MOV R8, 0x3f800000 ;  /* 0x3f80000000087802 */ /* 0x000fce0000000f00 */
.L_x_1:
[----:B------:R-:W2:Y:S04]  /*28e0*/  LDL.64 R90, [R1+0x220] ;  /* 0x00022000015a7983 */ /* 0x000ea80000100a00 */
[----:B------:R-:W3:Y:S04]  /*28f0*/  LDL.64 R88, [R1+0x218] ;  /* 0x0002180001587983 */ /* 0x000ee80000100a00 */
[----:B------:R-:W4:Y:S04]  /*2900*/  LDL.64 R124, [R1+0x1f0] ;  /* 0x0001f000017c7983 */ /* 0x000f280000100a00 */
[----:B------:R-:W5:Y:S04]  /*2910*/  LDL.64 R92, [R1+0x210] ;  /* 0x00021000015c7983 */ /* 0x000f680000100a00 */
        /* <DEDUP_REMOVED lines=40> */
[----:B------:R-:W5:Y:S04]  /*2ba0*/  LDL.64 R210, [R1] ;  /* 0x0000000001d27983 */ /* 0x000f680000100a00 */
[----:B------:R-:W5:Y:S01]  /*2bb0*/  LDL.64 R220, [R1+0x10] ;  /* 0x0000100001dc7983 */ /* 0x000f620000100a00 */
[----:B--2---:R-:W-:-:S04]  /*2bc0*/  IMAD.WIDE R90, R6, 0x2, R90 ;  /* 0x00000002065a7825 */ /* 0x004fc800078e025a */
[C---:B---3--:R-:W-:Y:S01]  /*2bd0*/  IMAD.WIDE R88, R6.reuse, 0x2, R88 ;  /* 0x0000000206587825 */ /* 0x048fe200078e0258 */
[----:B------:R4:W2:Y:S03]  /*2be0*/  LDG.E.U16 R24, desc[UR10][R90.64] ;  /* 0x0000000a5a187981 */ /* 0x0008a6000c1e1500 */
[C---:B----4-:R-:W-:Y:S02]  /*2bf0*/  IMAD.WIDE R90, R6.reuse, 0x2, R124 ;  /* 0x00000002065a7825 */ /* 0x050fe400078e027c */
[----:B------:R-:W3:Y:S02]  /*2c00*/  LDL.64 R124, [R1+0x188] ;  /* 0x00018800017c7983 */ /* 0x000ee40000100a00 */
[C---:B-----5:R-:W-:Y:S02]  /*2c10*/  IMAD.WIDE R108, R6.reuse, 0x2, R92 ;  /* 0x00000002066c7825 */ /* 0x060fe400078e025c */
[----:B------:R0:W4:Y:S02]  /*2c20*/  LDG.E.U16 R93, desc[UR10][R88.64] ;  /* 0x0000000a585d7981 */ /* 0x000124000c1e1500 */
[----:B------:R-:W-:-:S02]  /*2c30*/  IMAD.WIDE R84, R6, 0x2, R84 ;  /* 0x0000000206547825 */ /* 0x000fc400078e0254 */
[----:B------:R-:W5:Y:S02]  /*2c40*/  LDG.E.U16 R108, desc[UR10][R108.64] ;  /* 0x0000000a6c6c7981 */ /* 0x000f64000c1e1500 */
[C---:B------:R-:W-:Y:S02]  /*2c50*/  IMAD.WIDE R98, R6.reuse, 0x2, R98 ;  /* 0x0000000206627825 */ /* 0x040fe400078e0262 */
[----:B------:R1:W4:Y:S02]  /*2c60*/  LDG.E.U16 R92, desc[UR10][R84.64] ;  /* 0x0000000a545c7981 */ /* 0x000324000c1e1500 */
[C---:B0-----:R-:W-:Y:S02]  /*2c70*/  IMAD.WIDE R88, R6.reuse, 0x2, R122 ;  /* 0x0000000206587825 */ /* 0x041fe400078e027a */
[----:B------:R-:W2:Y:S02]  /*2c80*/  LDL.64 R122, [R1+0x180] ;  /* 0x00018000017a7983 */ /* 0x000ea40000100a00 */
[----:B------:R-:W-:-:S02]  /*2c90*/  IMAD.WIDE R96, R6, 0x2, R96 ;  /* 0x0000000206607825 */ /* 0x000fc400078e0260 */
[----:B------:R0:W5:Y:S02]  /*2ca0*/  LDG.E.U16 R100, desc[UR10][R88.64] ;  /* 0x0000000a58647981 */ /* 0x000164000c1e1500 */
[C---:B-1----:R-:W-:Y:S02]  /*2cb0*/  IMAD.WIDE R84, R6.reuse, 0x2, R116 ;  /* 0x0000000206547825 */ /* 0x042fe400078e0274 */
[----:B------:R-:W4:Y:S04]  /*2cc0*/  LDL.64 R116, [R1+0x178] ;  /* 0x0001780001747983 */ /* 0x000f280000100a00 */
[----:B------:R-:W5:Y:S01]  /*2cd0*/  LDG.E.U16 R109, desc[UR10][R98.64] ;  /* 0x0000000a626d7981 */ /* 0x000f62000c1e1500 */
[----:B0-----:R-:W-:-:S03]  /*2ce0*/  IMAD.WIDE R88, R6, 0x2, R112 ;  /* 0x0000000206587825 */ /* 0x001fc600078e0270 */
[----:B------:R-:W5:Y:S01]  /*2cf0*/  LDL.64 R112, [R1+0x170] ;  /* 0x0001700001707983 */ /* 0x000f620000100a00 */
[----:B------:R-:W-:-:S03]  /*2d00*/  IMAD.WIDE R86, R6, 0x2, R86 ;  /* 0x0000000206567825 */ /* 0x000fc600078e0256 */
[----:B------:R-:W5:Y:S04]  /*2d10*/  LDG.E.U16 R88, desc[UR10][R88.64] ;  /* 0x0000000a58587981 */ /* 0x000f68000c1e1500 */
[----:B------:R0:W5:Y:S04]  /*2d20*/  LDG.E.U16 R99, desc[UR10][R96.64] ;  /* 0x0000000a60637981 */ /* 0x000168000c1e1500 */
[----:B------:R1:W5:Y:S01]  /*2d30*/  LDG.E.U16 R101, desc[UR10][R86.64] ;  /* 0x0000000a56657981 */ /* 0x000362000c1e1500 */
[----:B------:R-:W-:-:S03]  /*2d40*/  IMAD.WIDE R106, R6, 0x2, R106 ;  /* 0x00000002066a7825 */ /* 0x000fc600078e026a */
[----:B------:R-:W5:Y:S01]  /*2d50*/  LDG.E.U16 R90, desc[UR10][R90.64] ;  /* 0x0000000a5a5a7981 */ /* 0x000f62000c1e1500 */
[----:B0-----:R-:W-:-:S03]  /*2d60*/  IMAD.WIDE R96, R6, 0x2, R120 ;  /* 0x0000000206607825 */ /* 0x001fc600078e0278 */
[----:B------:R-:W5:Y:S01]  /*2d70*/  LDL.64 R120, [R1+0x150] ;  /* 0x0001500001787983 */ /* 0x000f620000100a00 */
[----:B-1----:R-:W-:-:S03]  /*2d80*/  IMAD.WIDE R86, R6, 0x2, R104 ;  /* 0x0000000206567825 */ /* 0x002fc600078e0268 */
[----:B------:R-:W5:Y:S04]  /*2d90*/  LDG.E.U16 R106, desc[UR10][R106.64] ;  /* 0x0000000a6a6a7981 */ /* 0x000f68000c1e1500 */
[----:B------:R0:W5:Y:S01]  /*2da0*/  LDG.E.U16 R105, desc[UR10][R86.64] ;  /* 0x0000000a56697981 */ /* 0x000162000c1e1500 */
[----:B------:R-:W-:-:S03]  /*2db0*/  IMAD.WIDE R94, R6, 0x2, R94 ;  /* 0x00000002065e7825 */ /* 0x000fc600078e025e */
[----:B------:R-:W5:Y:S04]  /*2dc0*/  LDG.E.U16 R85, desc[UR10][R84.64] ;  /* 0x0000000a54557981 */ /* 0x000f68000c1e1500 */
[----:B------:R1:W5:Y:S01]  /*2dd0*/  LDG.E.U16 R22, desc[UR10][R94.64] ;  /* 0x0000000a5e167981 */ /* 0x000362000c1e1500 */
[----:B0-----:R-:W-:-:S03]  /*2de0*/  IMAD.WIDE R86, R6, 0x2, R114 ;  /* 0x0000000206567825 */ /* 0x001fc600078e0272 */
[----:B------:R-:W5:Y:S04]  /*2df0*/  LDG.E.U16 R107, desc[UR10][R96.64] ;  /* 0x0000000a606b7981 */ /* 0x000f68000c1e1500 */
[----:B------:R-:W5:Y:S01]  /*2e00*/  LDG.E.U16 R115, desc[UR10][R86.64] ;  /* 0x0000000a56737981 */ /* 0x000f62000c1e1500 */
[----:B-1----:R-:W-:-:S03]  /*2e10*/  IMAD.WIDE R94, R6, 0x2, R118 ;  /* 0x00000002065e7825 */ /* 0x002fc600078e0276 */
[----:B------:R-:W5:Y:S01]  /*2e20*/  LDL.64 R118, [R1+0x148] ;  /* 0x0001480001767983 */ /* 0x000f620000100a00 */
[----:B------:R-:W-:-:S03]  /*2e30*/  IMAD.WIDE R110, R6, 0x2, R110 ;  /* 0x00000002066e7825 */ /* 0x000fc600078e026e */
[----:B------:R0:W5:Y:S04]  /*2e40*/  LDG.E.U16 R114, desc[UR10][R94.64] ;  /* 0x0000000a5e727981 */ /* 0x000168000c1e1500 */
[----:B------:R1:W5:Y:S01]  /*2e50*/  LDG.E.U16 R98, desc[UR10][R110.64] ;  /* 0x0000000a6e627981 */ /* 0x000362000c1e1500 */
[----:B0-----:R-:W-:-:S03]  /*2e60*/  IMAD.WIDE R94, R6, 0x2, R126 ;  /* 0x00000002065e7825 */ /* 0x001fc600078e027e */
[----:B------:R-:W5:Y:S01]  /*2e70*/  LDL.64 R126, [R1+0xf8] ;  /* 0x0000f800017e7983 */ /* 0x000f620000100a00 */
[----:B-1----:R-:W-:-:S03]  /*2e80*/  IMAD.WIDE R110, R6, 0x2, R130 ;  /* 0x00000002066e7825 */ /* 0x002fc600078e0282 */
[----:B------:R0:W5:Y:S04]  /*2e90*/  LDG.E.U16 R18, desc[UR10][R94.64] ;  /* 0x0000000a5e127981 */ /* 0x000168000c1e1500 */
[----:B------:R-:W5:Y:S04]  /*2ea0*/  LDL.64 R130, [R1+0xd8] ;  /* 0x0000d80001827983 */ /* 0x000f680000100a00 */
[----:B------:R-:W5:Y:S01]  /*2eb0*/  LDG.E.U16 R96, desc[UR10][R110.64] ;  /* 0x0000000a6e607981 */ /* 0x000f62000c1e1500 */
[----:B0-----:R-:W-:-:S03]  /*2ec0*/  IMAD.WIDE R94, R6, 0x2, R128 ;  /* 0x00000002065e7825 */ /* 0x001fc600078e0280 */
[----:B------:R-:W5:Y:S01]  /*2ed0*/  LDL.64 R128, [R1+0xd0] ;  /* 0x0000d00001807983 */ /* 0x000f620000100a00 */
[----:B------:R-:W-:-:S03]  /*2ee0*/  IMAD.WIDE R102, R6, 0x2, R102 ;  /* 0x0000000206667825 */ /* 0x000fc600078e0266 */
[----:B------:R-:W5:Y:S01]  /*2ef0*/  LDG.E.U16 R94, desc[UR10][R94.64] ;  /* 0x0000000a5e5e7981 */ /* 0x000f62000c1e1500 */
[----:B---3--:R-:W-:-:S03]  /*2f00*/  IMAD.WIDE R86, R6, 0x2, R124 ;  /* 0x0000000206567825 */ /* 0x008fc600078e027c */
[----:B------:R-:W3:Y:S04]  /*2f10*/  LDG.E.U16 R102, desc[UR10][R102.64] ;  /* 0x0000000a66667981 */ /* 0x000ee8000c1e1500 */
[----:B------:R2:W3:Y:S04]  /*2f20*/  LDG.E.U16 R97, desc[UR10][R86.64] ;  /* 0x0000000a56617981 */ /* 0x0004e8000c1e1500 */
[----:B------:R-:W3:Y:S01]  /*2f30*/  LDL.64 R124, [R1+0x110] ;  /* 0x00011000017c7983 */ /* 0x000ee20000100a00 */
[----:B--2---:R-:W-:-:S03]  /*2f40*/  IMAD.WIDE R86, R6, 0x2, R122 ;  /* 0x0000000206567825 */ /* 0x004fc600078e027a */
[----:B------:R-:W2:Y:S01]  /*2f50*/  LDL.64 R122, [R1+0x120] ;  /* 0x00012000017a7983 */ /* 0x000ea20000100a00 */
[----:B----4-:R-:W-:-:S03]  /*2f60*/  IMAD.WIDE R116, R6, 0x2, R116 ;  /* 0x0000000206747825 */ /* 0x010fc600078e0274 */
[----:B------:R-:W4:Y:S04]  /*2f70*/  LDG.E.U16 R87, desc[UR10][R86.64] ;  /* 0x0000000a56577981 */ /* 0x000f28000c1e1500 */
[----:B------:R0:W4:Y:S01]  /*2f80*/  LDG.E.U16 R104, desc[UR10][R116.64] ;  /* 0x0000000a74687981 */ /* 0x000122000c1e1500 */
[----:B-----5:R-:W-:-:S06]  /*2f90*/  IMAD.WIDE R112, R6, 0x2, R112 ;  /* 0x0000000206707825 */ /* 0x020fcc00078e0270 */
[----:B------:R-:W5:Y:S01]  /*2fa0*/  LDG.E.U16 R113, desc[UR10][R112.64] ;  /* 0x0000000a70717981 */ /* 0x000f62000c1e1500 */
[----:B0-----:R-:W-:-:S03]  /*2fb0*/  IMAD.WIDE R116, R6, 0x2, R142 ;  /* 0x0000000206747825 */ /* 0x001fc600078e028e */
[----:B------:R-:W4:Y:S01]  /*2fc0*/  LDL.64 R142, [R1+0xa0] ;  /* 0x0000a000018e7983 */ /* 0x000f220000100a00 */
[----:B------:R-:W-:-:S03]  /*2fd0*/  IMAD.WIDE R120, R6, 0x2, R120 ;  /* 0x0000000206787825 */ /* 0x000fc600078e0278 */
[----:B------:R-:W5:Y:S04]  /*2fe0*/  LDG.E.U16 R89, desc[UR10][R116.64] ;  /* 0x0000000a74597981 */ /* 0x000f68000c1e1500 */
[----:B------:R0:W5:Y:S02]  /*2ff0*/  LDG.E.U16 R112, desc[UR10][R120.64] ;  /* 0x0000000a78707981 */ /* 0x000164000c1e1500 */
[C---:B0-----:R-:W-:Y:S02]  /*3000*/  IMAD.WIDE R120, R6.reuse, 0x2, R132 ;  /* 0x0000000206787825 */ /* 0x041fe400078e0284 */
[----:B------:R-:W5:Y:S02]  /*3010*/  LDL.64 R132, [R1+0x60] ;  /* 0x0000600001847983 */ /* 0x000f640000100a00 */
[----:B------:R-:W-:-:S02]  /*3020*/  IMAD.WIDE R110, R6, 0x2, R134 ;  /* 0x00000002066e7825 */ /* 0x000fc400078e0286 */
[----:B------:R-:W5:Y:S02]  /*3030*/  LDL.64 R134, [R1+0x80] ;  /* 0x0000800001867983 */ /* 0x000f640000100a00 */
[C---:B------:R-:W-:Y:S02]  /*3040*/  IMAD.WIDE R116, R6.reuse, 0x2, R140 ;  /* 0x0000000206747825 */ /* 0x040fe400078e028c */
[----:B------:R0:W5:Y:S02]  /*3050*/  LDG.E.U16 R86, desc[UR10][R110.64] ;  /* 0x0000000a6e567981 */ /* 0x000164000c1e1500 */
[C---:B------:R-:W-:Y:S02]  /*3060*/  IMAD.WIDE R118, R6.reuse, 0x2, R118 ;  /* 0x0000000206767825 */ /* 0x040fe400078e0276 */
[----:B------:R1:W5:Y:S04]  /*3070*/  LDG.E.U16 R84, desc[UR10][R116.64] ;  /* 0x0000000a74547981 */ /* 0x000368000c1e1500 */
[----:B------:R-:W5:Y:S01]  /*3080*/  LDG.E.U16 R95, desc[UR10][R118.64] ;  /* 0x0000000a765f7981 */ /* 0x000f62000c1e1500 */
[----:B0-----:R-:W-:-:S03]  /*3090*/  IMAD.WIDE R110, R6, 0x2, R146 ;  /* 0x00000002066e7825 */ /* 0x001fc600078e0292 */
[----:B------:R-:W5:Y:S01]  /*30a0*/  LDL.64 R140, [R1+0x78] ;  /* 0x00007800018c7983 */ /* 0x000f620000100a00 */
[----:B-1----:R-:W-:-:S03]  /*30b0*/  IMAD.WIDE R116, R6, 0x2, R136 ;  /* 0x0000000206747825 */ /* 0x002fc600078e0288 */
[----:B------:R-:W5:Y:S04]  /*30c0*/  LDG.E.U16 R111, desc[UR10][R110.64] ;  /* 0x0000000a6e6f7981 */ /* 0x000f68000c1e1500 */
[----:B------:R0:W5:Y:S01]  /*30d0*/  LDG.E.U16 R103, desc[UR10][R120.64] ;  /* 0x0000000a78677981 */ /* 0x000162000c1e1500 */
[----:B------:R-:W-:-:S03]  /*30e0*/  IMAD.WIDE R126, R6, 0x2, R126 ;  /* 0x00000002067e7825 */ /* 0x000fc600078e027e */
[----:B------:R-:W5:Y:S04]  /*30f0*/  LDL.64 R136, [R1+0x38] ;  /* 0x0000380001887983 */ /* 0x000f680000100a00 */
[----:B------:R-:W5:Y:S04]  /*3100*/  LDG.E.U16 R126, desc[UR10][R126.64] ;  /* 0x0000000a7e7e7981 */ /* 0x000f68000c1e1500 */
[----:B------:R-:W5:Y:S01]  /*3110*/  LDL.64 R146, [R1+0xa8] ;  /* 0x0000a80001927983 */ /* 0x000f620000100a00 */
[----:B0-----:R-:W-:-:S03]  /*3120*/  IMAD.WIDE R120, R6, 0x2, R128 ;  /* 0x0000000206787825 */ /* 0x001fc600078e0280 */
[----:B------:R0:W5:Y:S02]  /*3130*/  LDG.E.U16 R128, desc[UR10][R116.64] ;  /* 0x0000000a74807981 */ /* 0x000164000c1e1500 */
[C---:B0-----:R-:W-:Y:S02]  /*3140*/  IMAD.WIDE R116, R6.reuse, 0x2, R144 ;  /* 0x0000000206747825 */ /* 0x041fe400078e0290 */
[----:B------:R-:W5:Y:S02]  /*3150*/  LDL.64 R144, [R1+0x50] ;  /* 0x0000500001907983 */ /* 0x000f640000100a00 */
[C---:B---3--:R-:W-:Y:S02]  /*3160*/  IMAD.WIDE R118, R6.reuse, 0x2, R124 ;  /* 0x0000000206767825 */ /* 0x048fe400078e027c */
[----:B------:R-:W3:Y:S04]  /*3170*/  LDL.64 R124, [R1+0x40] ;  /* 0x00004000017c7983 */ /* 0x000ee80000100a00 */
[----:B------:R0:W3:Y:S01]  /*3180*/  LDG.E.U16 R110, desc[UR10][R118.64] ;  /* 0x0000000a766e7981 */ /* 0x0000e2000c1e1500 */
[----:B--2---:R-:W-:-:S05]  /*3190*/  IMAD.WIDE R122, R6, 0x2, R122 ;  /* 0x00000002067a7825 */ /* 0x004fca00078e027a */
[----:B------:R1:W2:Y:S01]  /*31a0*/  LDG.E.U16 R91, desc[UR10][R122.64] ;  /* 0x0000000a7a5b7981 */ /* 0x0002a2000c1e1500 */
[----:B0-----:R-:W-:-:S03]  /*31b0*/  IMAD.WIDE R118, R6, 0x2, R130 ;  /* 0x0000000206767825 */ /* 0x001fc600078e0282 */
[----:B------:R-:W2:Y:S04]  /*31c0*/  LDG.E.U16 R131, desc[UR10][R116.64] ;  /* 0x0000000a74837981 */ /* 0x000ea8000c1e1500 */
[----:B------:R4:W2:Y:S01]  /*31d0*/  LDG.E.U16 R129, desc[UR10][R118.64] ;  /* 0x0000000a76817981 */ /* 0x0008a2000c1e1500 */
[----:B-1----:R-:W-:-:S03]  /*31e0*/  IMAD.WIDE R122, R6, 0x2, R138 ;  /* 0x00000002067a7825 */ /* 0x002fc600078e028a */
[----:B------:R-:W2:Y:S04]  /*31f0*/  LDL.64 R138, [R1+0x58] ;  /* 0x00005800018a7983 */ /* 0x000ea80000100a00 */
[----:B------:R5:W2:Y:S01]  /*3200*/  LDG.E.U16 R127, desc[UR10][R122.64] ;  /* 0x0000000a7a7f7981 */ /* 0x000aa2000c1e1500 */
[----:B----4-:R-:W-:-:S03]  /*3210*/  IMAD.WIDE R118, R6, 0x2, R142 ;  /* 0x0000000206767825 */ /* 0x010fc600078e028e */
[----:B------:R-:W4:Y:S04]  /*3220*/  LDG.E.U16 R130, desc[UR10][R120.64] ;  /* 0x0000000a78827981 */ /* 0x000f28000c1e1500 */
[----:B------:R-:W4:Y:S01]  /*3230*/  LDL.64 R142, [R1+0x30] ;  /* 0x00003000018e7983 */ /* 0x000f220000100a00 */
[----:B------:R-:W-:-:S03]  /*3240*/  IMAD.WIDE R116, R6, 0x2, R152 ;  /* 0x0000000206747825 */ /* 0x000fc600078e0298 */
[----:B------:R-:W4:Y:S01]  /*3250*/  LDL.64 R152, [R1+0x48] ;  /* 0x0000480001987983 */ /* 0x000f220000100a00 */
[----:B-----5:R-:W-:-:S03]  /*3260*/  IMAD.WIDE R122, R6, 0x2, R132 ;  /* 0x00000002067a7825 */ /* 0x020fc600078e0284 */
[----:B------:R0:W5:Y:S02]  /*3270*/  LDG.E.U16 R132, desc[UR10][R118.64] ;  /* 0x0000000a76847981 */ /* 0x000164000c1e1500 */
[C---:B0-----:R-:W-:Y:S02]  /*3280*/  IMAD.WIDE R118, R6.reuse, 0x2, R150 ;  /* 0x0000000206767825 */ /* 0x041fe400078e0296 */
[----:B------:R-:W5:Y:S02]  /*3290*/  LDL.64 R150, [R1+0x28] ;  /* 0x0000280001967983 */ /* 0x000f640000100a00 */
[C---:B------:R-:W-:Y:S02]  /*32a0*/  IMAD.WIDE R120, R6.reuse, 0x2, R134 ;  /* 0x0000000206787825 */ /* 0x040fe400078e0286 */
[----:B------:R-:W5:Y:S04]  /*32b0*/  LDG.E.U16 R134, desc[UR10][R122.64] ;  /* 0x0000000a7a867981 */ /* 0x000f68000c1e1500 */
[----:B------:R0:W5:Y:S02]  /*32c0*/  LDG.E.U16 R133, desc[UR10][R120.64] ;  /* 0x0000000a78857981 */ /* 0x000164000c1e1500 */
[----:B0-----:R-:W-:-:S04]  /*32d0*/  IMAD.WIDE R120, R6, 0x2, R140 ;  /* 0x0000000206787825 */ /* 0x001fc800078e028c */
[----:B---3--:R-:W-:-:S05]  /*32e0*/  IMAD.WIDE R124, R6, 0x2, R124 ;  /* 0x00000002067c7825 */ /* 0x008fca00078e027c */
[----:B------:R0:W3:Y:S02]  /*32f0*/  LDG.E.U16 R135, desc[UR10][R124.64] ;  /* 0x0000000a7c877981 */ /* 0x0000e4000c1e1500 */
[C---:B0-----:R-:W-:Y:S02]  /*3300*/  IMAD.WIDE R124, R6.reuse, 0x2, R136 ;  /* 0x00000002067c7825 */ /* 0x041fe400078e0288 */
[----:B------:R0:W3:Y:S04]  /*3310*/  LDG.E.U16 R136, desc[UR10][R116.64] ;  /* 0x0000000a74887981 */ /* 0x0000e8000c1e1500 */
[----:B------:R1:W3:Y:S01]  /*3320*/  LDG.E.U16 R137, desc[UR10][R118.64] ;  /* 0x0000000a76897981 */ /* 0x0002e2000c1e1500 */
[----:B--2---:R-:W-:-:S03]  /*3330*/  IMAD.WIDE R122, R6, 0x2, R138 ;  /* 0x00000002067a7825 */ /* 0x004fc600078e028a */
[----:B------:R4:W2:Y:S01]  /*3340*/  LDG.E.U16 R140, desc[UR10][R124.64] ;  /* 0x0000000a7c8c7981 */ /* 0x0008a2000c1e1500 */
[----:B0-----:R-:W-:-:S03]  /*3350*/  IMAD.WIDE R116, R6, 0x2, R206 ;  /* 0x0000000206747825 */ /* 0x001fc600078e02ce */
[----:B------:R0:W2:Y:S01]  /*3360*/  LDG.E.U16 R138, desc[UR10][R120.64] ;  /* 0x0000000a788a7981 */ /* 0x0000a2000c1e1500 */
[----:B-1----:R-:W-:-:S03]  /*3370*/  IMAD.WIDE R118, R6, 0x2, R166 ;  /* 0x0000000206767825 */ /* 0x002fc600078e02a6 */
[----:B------:R1:W2:Y:S01]  /*3380*/  LDG.E.U16 R139, desc[UR10][R122.64] ;  /* 0x0000000a7a8b7981 */ /* 0x0002a2000c1e1500 */
[----:B----4-:R-:W-:-:S03]  /*3390*/  IMAD.WIDE R124, R6, 0x2, R142 ;  /* 0x00000002067c7825 */ /* 0x010fc600078e028e */
        /* <DEDUP_REMOVED lines=9> */
[----:B-1----:R-:W-:-:S04]  /*3430*/  IMAD.WIDE R120, R6, 0x2, R158 ;  /* 0x0000000206787825 */ /* 0x002fc800078e029e */
[C---:B----4-:R-:W-:Y:S02]  /*3440*/  IMAD.WIDE R122, R6.reuse, 0x2, R148 ;  /* 0x00000002067a7825 */ /* 0x050fe400078e0294 */
[----:B------:R1:W4:Y:S02]  /*3450*/  LDG.E.U16 R148, desc[UR10][R120.64] ;  /* 0x0000000a78947981 */ /* 0x000324000c1e1500 */
[C---:B0-----:R-:W-:Y:S02]  /*3460*/  IMAD.WIDE R124, R6.reuse, 0x2, R146 ;  /* 0x00000002067c7825 */ /* 0x041fe400078e0292 */
[----:B------:R0:W4:Y:S04]  /*3470*/  LDG.E.U16 R146, desc[UR10][R116.64] ;  /* 0x0000000a74927981 */ /* 0x000128000c1e1500 */
[----:B------:R5:W4:Y:S01]  /*3480*/  LDG.E.U16 R147, desc[UR10][R118.64] ;  /* 0x0000000a76937981 */ /* 0x000b22000c1e1500 */
[----:B-1----:R-:W-:-:S03]  /*3490*/  IMAD.WIDE R120, R6, 0x2, R152 ;  /* 0x0000000206787825 */ /* 0x002fc600078e0298 */
[----:B------:R1:W4:Y:S01]  /*34a0*/  LDG.E.U16 R149, desc[UR10][R122.64] ;  /* 0x0000000a7a957981 */ /* 0x000322000c1e1500 */
[----:B0-----:R-:W-:-:S03]  /*34b0*/  IMAD.WIDE R116, R6, 0x2, R156 ;  /* 0x0000000206747825 */ /* 0x001fc600078e029c */
[----:B------:R-:W4:Y:S01]  /*34c0*/  LDG.E.U16 R124, desc[UR10][R124.64] ;  /* 0x0000000a7c7c7981 */ /* 0x000f22000c1e1500 */
[----:B-----5:R-:W-:-:S03]  /*34d0*/  IMAD.WIDE R118, R6, 0x2, R154 ;  /* 0x0000000206767825 */ /* 0x020fc600078e029a */
[----:B------:R-:W5:Y:S01]  /*34e0*/  LDG.E.U16 R116, desc[UR10][R116.64] ;  /* 0x0000000a74747981 */ /* 0x000f62000c1e1500 */
[----:B-1----:R-:W-:-:S03]  /*34f0*/  IMAD.WIDE R122, R6, 0x2, R150 ;  /* 0x00000002067a7825 */ /* 0x002fc600078e0296 */
[----:B------:R-:W5:Y:S04]  /*3500*/  LDG.E.U16 R118, desc[UR10][R118.64] ;  /* 0x0000000a76767981 */ /* 0x000f68000c1e1500 */
[----:B------:R-:W5:Y:S04]  /*3510*/  LDG.E.U16 R120, desc[UR10][R120.64] ;  /* 0x0000000a78787981 */ /* 0x000f68000c1e1500 */
[----:B------:R0:W5:Y:S01]  /*3520*/  LDG.E.U16 R122, desc[UR10][R122.64] ;  /* 0x0000000a7a7a7981 */ /* 0x000162000c1e1500 */
[----:B------:R-:W0:Y:S01]  /*3530*/  S2R R207, SR_TID.X ;  /* 0x0000000000cf7919 */ /* 0x000e220000002100 */
[----:B------:R-:W1:Y:S01]  /*3540*/  S2R R250, SR_TID.X ;  /* 0x0000000000fa7919 */ /* 0x000e620000002100 */
[----:B0-----:R-:W-:-:S02]  /*3550*/  SHF.R.S32.HI R123, RZ, 0x6, R207 ;  /* 0x00000006ff7b7819 */ /* 0x001fc400000114cf */
[----:B------:R-:W-:Y:S02]  /*3560*/  LOP3.LUT R117, R207, 0x3f, RZ, 0xc0, !PT ;  /* 0x0000003fcf757812 */ /* 0x000fe400078ec0ff */
[----:B------:R-:W-:Y:S02]  /*3570*/  SGXT R123, R123, 0x1 ;  /* 0x000000017b7b781a */ /* 0x000fe40000000200 */
[----:B------:R-:W-:-:S04]  /*3580*/  SHF.L.U32 R117, R117, 0x1, RZ ;  /* 0x0000000175757819 */ /* 0x000fc800000006ff */
[----:B------:R-:W-:Y:S01]  /*3590*/  LOP3.LUT R117, R117, 0x90, R123, 0x78, !PT ;  /* 0x0000009075757812 */ /* 0x000fe200078e787b */
[----:B------:R-:W-:Y:S01]  /*35a0*/  BAR.SYNC.DEFER_BLOCKING 0x0 ;  /* 0x0000000000007b1d */ /* 0x000fe20000010000 */
[C---:B-1----:R-:W-:Y:S01]  /*35b0*/  IMAD.SHL.U32 R156, R250.reuse, 0x8, RZ ;  /* 0x00000008fa9c7824 */ /* 0x042fe200078e00ff */
[----:B------:R-:W-:-:S04]  /*35c0*/  LOP3.LUT R152, R250, 0x7, RZ, 0xc0, !PT ;  /* 0x00000007fa987812 */ /* 0x000fc800078ec0ff */
[----:B------:R-:W-:Y:S01]  /*35d0*/  LOP3.LUT R156, R156, 0x30, RZ, 0xc0, !PT ;  /* 0x000000309c9c7812 */ /* 0x000fe200078ec0ff */
[----:B------:R0:W-:Y:S04]  /*35e0*/  STS.U16 [R117+UR6+0x1800], R18 ;  /* 0x0018001275007988 */ /* 0x0001e80008000406 */
[----:B------:R-:W-:Y:S01]  /*35f0*/  STS.U16 [R117+UR6], R24 ;  /* 0x0000001875007988 */ /* 0x000fe20008000406 */
[----:B0-----:R-:W-:-:S03]  /*3600*/  LOP3.LUT R18, R117, 0x20, RZ, 0x3c, !PT ;  /* 0x0000002075127812 */ /* 0x001fc600078e3cff */
        /* <DEDUP_REMOVED lines=12> */
[----:B------:R-:W-:Y:S01]  /*36d0*/  STS.U16 [R117+UR6+0x3800], R134 ;  /* 0x0038008675007988 */ /* 0x000fe20008000406 */
[----:B------:R-:W-:Y:S01]  /*36e0*/  IMAD R156, R152, 0x40, R156 ;  /* 0x00000040989c7824 */ /* 0x000fe200078e029c */
[----:B------:R-:W-:Y:S01]  /*36f0*/  SHF.L.U32 R121, R250, 0x1, RZ ;  /* 0x00000001fa797819 */ /* 0x000fe200000006ff */
[----:B------:R-:W-:Y:S01]  /*3700*/  IMAD.SHL.U32 R241, R152, 0x10, RZ ;  /* 0x0000001098f17824 */ /* 0x000fe200078e00ff */
[----:B------:R-:W-:-:S02]  /*3710*/  LOP3.LUT R179, R250, 0x60, RZ, 0xc0, !PT ;  /* 0x00000060fab37812 */ /* 0x000fc400078ec0ff */
[--C-:B------:R-:W-:Y:S02]  /*3720*/  LOP3.LUT R156, R156, 0x10, R121.reuse, 0x78, !PT ;  /* 0x000000109c9c7812 */ /* 0x100fe400078e7879 */
[----:B------:R-:W-:Y:S02]  /*3730*/  LOP3.LUT R206, R250, 0x10, RZ, 0xc0, !PT ;  /* 0x00000010face7812 */ /* 0x000fe400078ec0ff */
[----:B------:R-:W-:Y:S02]  /*3740*/  LEA R152, R152, R179, 0x2 ;  /* 0x000000b398987211 */ /* 0x000fe400078e10ff */
[----:B------:R-:W-:Y:S02]  /*3750*/  LOP3.LUT R119, R241, 0x30, R121, 0x78, !PT ;  /* 0x00000030f1777812 */ /* 0x000fe400078e7879 */
[----:B------:R-:W-:-:S03]  /*3760*/  LEA R156, R206, R156, 0x5 ;  /* 0x0000009cce9c7211 */ /* 0x000fc600078e28ff */
[----:B------:R-:W-:Y:S01]  /*3770*/  IMAD.U32 R152, R152, 0x20, R119 ;  /* 0x0000002098987824 */ /* 0x000fe200078e0077 */
[----:B------:R-:W-:Y:S01]  /*3780*/  LOP3.LUT R164, R156, 0x20, RZ, 0x3c, !PT ;  /* 0x000000209ca47812 */ /* 0x000fe200078e3cff */
[----:B---3--:R-:W-:Y:S04]  /*3790*/  STS.U16 [R117+UR6+0x3c00], R135 ;  /* 0x003c008775007988 */ /* 0x008fe80008000406 */
[----:B------:R0:W-:Y:S04]  /*37a0*/  STS.U16 [R18+UR6+0xd00], R22 ;  /* 0x000d001612007988 */ /* 0x0001e80008000406 */
[----:B------:R-:W-:Y:S01]  /*37b0*/  STS.U16 [R18+UR6+0x100], R93 ;  /* 0x0001005d12007988 */ /* 0x000fe20008000406 */
[----:B0-----:R-:W-:-:S02]  /*37c0*/  LOP3.LUT R22, R117, 0x40, RZ, 0x3c, !PT ;  /* 0x0000004075167812 */ /* 0x001fc400078e3cff */
[----:B------:R-:W-:Y:S01]  /*37d0*/  LOP3.LUT R117, R117, 0x60, RZ, 0x3c, !PT ;  /* 0x0000006075757812 */ /* 0x000fe200078e3cff */
        /* <DEDUP_REMOVED lines=11> */
[----:B--2---:R-:W-:Y:S04]  /*3890*/  STS.U16 [R18+UR6+0x3500], R138 ;  /* 0x0035008a12007988 */ /* 0x004fe80008000406 */
        /* <DEDUP_REMOVED lines=25> */
[----:B----4-:R-:W-:Y:S04]  /*3a30*/  STS.U16 [R117+UR6+0x1f00], R146 ;  /* 0x001f009275007988 */ /* 0x010fe80008000406 */
[----:B------:R-:W-:Y:S04]  /*3a40*/  STS.U16 [R117+UR6+0x2300], R147 ;  /* 0x0023009375007988 */ /* 0x000fe80008000406 */
[----:B------:R-:W-:Y:S04]  /*3a50*/  STS.U16 [R117+UR6+0x2700], R148 ;  /* 0x0027009475007988 */ /* 0x000fe80008000406 */
[----:B------:R-:W-:Y:S04]  /*3a60*/  STS.U16 [R117+UR6+0x2b00], R149 ;  /* 0x002b009575007988 */ /* 0x000fe80008000406 */
[----:B------:R-:W-:Y:S04]  /*3a70*/  STS.U16 [R117+UR6+0x2f00], R124 ;  /* 0x002f007c75007988 */ /* 0x000fe80008000406 */
[----:B-----5:R-:W-:Y:S04]  /*3a80*/  STS.U16 [R117+UR6+0x3300], R116 ;  /* 0x0033007475007988 */ /* 0x020fe80008000406 */
[----:B------:R-:W-:Y:S04]  /*3a90*/  STS.U16 [R117+UR6+0x3700], R118 ;  /* 0x0037007675007988 */ /* 0x000fe80008000406 */
[----:B------:R-:W-:Y:S04]  /*3aa0*/  STS.U16 [R117+UR6+0x3b00], R120 ;  /* 0x003b007875007988 */ /* 0x000fe80008000406 */
[----:B------:R-:W-:Y:S01]  /*3ab0*/  STS.U16 [R117+UR6+0x3f00], R122 ;  /* 0x003f007a75007988 */ /* 0x000fe20008000406 */
[----:B------:R-:W-:Y:S06]  /*3ac0*/  BAR.SYNC.DEFER_BLOCKING 0x0 ;  /* 0x0000000000007b1d */ /* 0x000fec0000010000 */
[----:B------:R-:W-:Y:S04]  /*3ad0*/  LDSM.16.MT88.4 R108, [R156+UR6+0x6000] ;  /* 0x006000069c6c783b */ /* 0x000fe80008004200 */
[----:B------:R-:W0:Y:S04]  /*3ae0*/  LDSM.16.M88.4 R144, [R152+UR6] ;  /* 0x000000069890783b */ /* 0x000e280008000200 */
[----:B------:R-:W1:Y:S04]  /*3af0*/  LDSM.16.MT88.4 R132, [R164+UR6+0x6000] ;  /* 0x00600006a484783b */ /* 0x000e680008004200 */
[----:B------:R-:W2:Y:S04]  /*3b00*/  LDSM.16.M88.4 R84, [R152+UR6+0x1000] ;  /* 0x001000069854783b */ /* 0x000ea80008000200 */
[----:B------:R-:W3:Y:S04]  /*3b10*/  LDSM.16.M88.4 R88, [R152+UR6+0x2000] ;  /* 0x002000069858783b */ /* 0x000ee80008000200 */
[----:B------:R-:W4:Y:S04]  /*3b20*/  LDSM.16.MT88.4 R96, [R156+UR6+0x6400] ;  /* 0x006400069c60783b */ /* 0x000f280008004200 */
[----:B------:R-:W5:Y:S04]  /*3b30*/  LDSM.16.MT88.4 R100, [R164+UR6+0x6400] ;  /* 0x00640006a464783b */ /* 0x000f680008004200 */
[----:B------:R0:W5:Y:S04]  /*3b40*/  LDSM.16.M88.4 R92, [R152+UR6+0x3000] ;  /* 0x00300006985c783b */ /* 0x0001680008000200 */
[----:B------:R-:W-:Y:S01]  /*3b50*/  LDSM.16.MT88.4 R124, [R164+UR6+0x6800] ;  /* 0x00680006a47c783b */ /* 0x000fe20008004200 */
[----:B0-----:R-:W-:-:S03]  /*3b60*/  LOP3.LUT R152, R152, 0x40, RZ, 0x3c, !PT ;  /* 0x0000004098987812 */ /* 0x001fc600078e3cff */
[----:B------:R-:W-:Y:S04]  /*3b70*/  LDSM.16.MT88.4 R112, [R156+UR6+0x6800] ;  /* 0x006800069c70783b */ /* 0x000fe80008004200 */
[----:B------:R-:W0:Y:S01]  /*3b80*/  LDSM.16.M88.4 R116, [R152+UR6] ;  /* 0x000000069874783b */ /* 0x000e220008000200 */
[-C--:B------:R-:W-:Y:S03]  /*3b90*/  HMMA.16816.F32 R140, R108, R144.reuse, RZ ;  /* 0x000000906c8c723c */ /* 0x080fe600000018ff */
[----:B------:R-:W0:Y:S04]  /*3ba0*/  LDSM.16.M88.4 R136, [R152+UR6+0x1000] ;  /* 0x001000069888783b */ /* 0x000e280008000200 */
[----:B------:R-:W-:Y:S01]  /*3bb0*/  LDSM.16.MT88.4 R164, [R164+UR6+0x6c00] ;  /* 0x006c0006a4a4783b */ /* 0x000fe20008004200 */
[----:B-1----:R-:W-:Y:S03]  /*3bc0*/  HMMA.16816.F32 R148, R132, R144, RZ ;  /* 0x000000908494723c */ /* 0x002fe600000018ff */
[----:B------:R-:W-:Y:S03]  /*3bd0*/  LDSM.16.MT88.4 R156, [R156+UR6+0x6c00] ;  /* 0x006c00069c9c783b */ /* 0x000fe60008004200 */
[-C--:B--2---:R-:W-:Y:S06]  /*3be0*/  HMMA.16816.F32 R160, R108, R84.reuse, RZ ;  /* 0x000000546ca0723c */ /* 0x084fec00000018ff */
[----:B------:R-:W-:Y:S06]  /*3bf0*/  HMMA.16816.F32 R120, R132, R84, RZ ;  /* 0x000000548478723c */ /* 0x000fec00000018ff */
[----:B---3--:R-:W-:Y:S06]  /*3c00*/  HMMA.16816.F32 R104, R108, R88, RZ ;  /* 0x000000586c68723c */ /* 0x008fec00000018ff */
[----:B----4-:R-:W-:Y:S06]  /*3c10*/  HMMA.16816.F32 R140, R96, R146, R140 ;  /* 0x00000092608c723c */ /* 0x010fec000000188c */
[----:B------:R-:W-:Y:S06]  /*3c20*/  HMMA.16816.F32 R128, R132, R88, RZ ;  /* 0x000000588480723c */ /* 0x000fec00000018ff */
[----:B-----5:R-:W-:Y:S01]  /*3c30*/  HMMA.16816.F32 R144, R100, R146, R148 ;  /* 0x000000926490723c */ /* 0x020fe20000001894 */
[----:B------:R-:W1:Y:S04]  /*3c40*/  LDSM.16.M88.4 R148, [R152+UR6+0x2000] ;  /* 0x002000069894783b */ /* 0x000e680008000200 */
[----:B------:R-:W2:Y:S01]  /*3c50*/  LDSM.16.M88.4 R152, [R152+UR6+0x3000] ;  /* 0x003000069898783b */ /* 0x000ea20008000200 */
[----:B------:R-:W-:Y:S06]  /*3c60*/  HMMA.16816.F32 R160, R96, R86, R160 ;  /* 0x0000005660a0723c */ /* 0x000fec00000018a0 */
[-C--:B------:R-:W-:Y:S06]  /*3c70*/  HMMA.16816.F32 R108, R108, R92.reuse, RZ ;  /* 0x0000005c6c6c723c */ /* 0x080fec00000018ff */
[----:B------:R-:W-:Y:S06]  /*3c80*/  HMMA.16816.F32 R132, R132, R92, RZ ;  /* 0x0000005c8484723c */ /* 0x000fec00000018ff */
[----:B------:R-:W-:Y:S06]  /*3c90*/  HMMA.16816.F32 R120, R100, R86, R120 ;  /* 0x000000566478723c */ /* 0x000fec0000001878 */
[-C--:B------:R-:W-:Y:S06]  /*3ca0*/  HMMA.16816.F32 R104, R96, R90.reuse, R104 ;  /* 0x0000005a6068723c */ /* 0x080fec0000001868 */
[----:B------:R-:W-:Y:S06]  /*3cb0*/  HMMA.16816.F32 R128, R100, R90, R128 ;  /* 0x0000005a6480723c */ /* 0x000fec0000001880 */
[-C--:B0-----:R-:W-:Y:S06]  /*3cc0*/  HMMA.16816.F32 R144, R124, R116.reuse, R144 ;  /* 0x000000747c90723c */ /* 0x081fec0000001890 */
[C---:B------:R-:W-:Y:S06]  /*3cd0*/  HMMA.16816.F32 R140, R112.reuse, R116, R140 ;  /* 0x00000074708c723c */ /* 0x040fec000000188c */
[----:B------:R-:W-:Y:S06]  /*3ce0*/  HMMA.16816.F32 R160, R112, R136, R160 ;  /* 0x0000008870a0723c */ /* 0x000fec00000018a0 */
[-C--:B------:R-:W-:Y:S06]  /*3cf0*/  HMMA.16816.F32 R108, R96, R94.reuse, R108 ;  /* 0x0000005e606c723c */ /* 0x080fec000000186c */
[----:B------:R-:W-:Y:S06]  /*3d00*/  HMMA.16816.F32 R132, R100, R94, R132 ;  /* 0x0000005e6484723c */ /* 0x000fec0000001884 */
[----:B------:R-:W-:Y:S06]  /*3d10*/  HMMA.16816.F32 R120, R124, R136, R120 ;  /* 0x000000887c78723c */ /* 0x000fec0000001878 */
[-C--:B-1----:R-:W-:Y:S06]  /*3d20*/  HMMA.16816.F32 R104, R112, R148.reuse, R104 ;  /* 0x000000947068723c */ /* 0x082fec0000001868 */
[----:B------:R-:W-:Y:S06]  /*3d30*/  HMMA.16816.F32 R128, R124, R148, R128 ;  /* 0x000000947c80723c */ /* 0x000fec0000001880 */
[-C--:B------:R-:W-:Y:S06]  /*3d40*/  HMMA.16816.F32 R144, R164, R118.reuse, R144 ;  /* 0x00000076a490723c */ /* 0x080fec0000001890 */
[C---:B------:R-:W-:Y:S06]  /*3d50*/  HMMA.16816.F32 R140, R156.reuse, R118, R140 ;  /* 0x000000769c8c723c */ /* 0x040fec000000188c */
[----:B------:R-:W-:Y:S06]  /*3d60*/  HMMA.16816.F32 R160, R156, R138, R160 ;  /* 0x0000008a9ca0723c */ /* 0x000fec00000018a0 */
[-C--:B--2---:R-:W-:Y:S06]  /*3d70*/  HMMA.16816.F32 R108, R112, R152.reuse, R108 ;  /* 0x00000098706c723c */ /* 0x084fec000000186c */
[----:B------:R-:W-:Y:S06]  /*3d80*/  HMMA.16816.F32 R132, R124, R152, R132 ;  /* 0x000000987c84723c */ /* 0x000fec0000001884 */
[----:B------:R-:W-:Y:S06]  /*3d90*/  HMMA.16816.F32 R120, R164, R138, R120 ;  /* 0x0000008aa478723c */ /* 0x000fec0000001878 */
[----:B------:R-:W-:Y:S01]  /*3da0*/  HMMA.16816.F32 R104, R156, R150, R104 ;  /* 0x000000969c68723c */ /* 0x000fe20000001868 */
[----:B------:R-:W-:Y:S01]  /*3db0*/  FMUL R24, R144, UR9 ;  /* 0x0000000990187c20 */ /* 0x000fe20008400000 */
[----:B------:R-:W-:Y:S01]  /*3dc0*/  FMUL R84, R145, UR9 ;  /* 0x0000000991547c20 */ /* 0x000fe20008400000 */
[----:B------:R-:W-:Y:S01]  /*3dd0*/  FMUL R18, R140, UR9 ;  /* 0x000000098c127c20 */ /* 0x000fe20008400000 */
[----:B------:R-:W-:-:S02]  /*3de0*/  FMUL R85, R141, UR9 ;  /* 0x000000098d557c20 */ /* 0x000fc40008400000 */
[----:B------:R-:W-:Y:S01]  /*3df0*/  HMMA.16816.F32 R128, R164, R150, R128 ;  /* 0x00000096a480723c */ /* 0x000fe20000001880 */
[----:B------:R-:W-:Y:S01]  /*3e00*/  FMUL R22, R142, UR9 ;  /* 0x000000098e167c20 */ /* 0x000fe20008400000 */
[----:B------:R-:W-:Y:S01]  /*3e10*/  FMUL R87, R143, UR9 ;  /* 0x000000098f577c20 */ /* 0x000fe20008400000 */
[----:B------:R-:W-:Y:S01]  /*3e20*/  FMNMX R24, R24, R84, !PT ;  /* 0x0000005418187209 */ /* 0x000fe20007800000 */
[----:B------:R-:W-:Y:S01]  /*3e30*/  FMUL R84, R162, UR9 ;  /* 0x00000009a2547c20 */ /* 0x000fe20008400000 */
[----:B------:R-:W-:Y:S01]  /*3e40*/  FMNMX R18, R18, R85, !PT ;  /* 0x0000005512127209 */ /* 0x000fe20007800000 */
[----:B------:R-:W-:Y:S01]  /*3e50*/  FMUL R86, R146, UR9 ;  /* 0x0000000992567c20 */ /* 0x000fe20008400000 */
[----:B------:R-:W-:Y:S01]  /*3e60*/  FMUL R85, R147, UR9 ;  /* 0x0000000993557c20 */ /* 0x000fe20008400000 */
[----:B------:R-:W-:Y:S01]  /*3e70*/  FMNMX R22, R22, R87, !PT ;  /* 0x0000005716167209 */ /* 0x000fe20007800000 */
[----:B------:R-:W-:Y:S01]  /*3e80*/  FMUL R88, R160, UR9 ;  /* 0x00000009a0587c20 */ /* 0x000fe20008400000 */
[-C--:B------:R-:W-:Y:S02]  /*3e90*/  HMMA.16816.F32 R108, R156, R154.reuse, R108 ;  /* 0x0000009a9c6c723c */ /* 0x080fe4000000186c */
[----:B------:R-:W-:Y:S01]  /*3ea0*/  FMNMX R22, R84, R22, !PT ;  /* 0x0000001654167209 */ /* 0x000fe20007800000 */
[----:B------:R-:W-:Y:S01]  /*3eb0*/  FMUL R84, R161, UR9 ;  /* 0x00000009a1547c20 */ /* 0x000fe20008400000 */
[----:B------:R-:W-:Y:S01]  /*3ec0*/  FMNMX R86, R86, R85, !PT ;  /* 0x0000005556567209 */ /* 0x000fe20007800000 */
[----:B------:R-:W-:Y:S01]  /*3ed0*/  FMUL R85, R122, UR9 ;  /* 0x000000097a557c20 */ /* 0x000fe20008400000 */
[----:B------:R-:W-:Y:S01]  /*3ee0*/  HMMA.16816.F32 R132, R164, R154, R132 ;  /* 0x0000009aa484723c */ /* 0x000fe20000001884 */
[----:B------:R-:W-:Y:S01]  /*3ef0*/  FMNMX R18, R88, R18, !PT ;  /* 0x0000001258127209 */ /* 0x000fe20007800000 */
[----:B------:R-:W-:-:S02]  /*3f00*/  FMUL R87, R120, UR9 ;  /* 0x0000000978577c20 */ /* 0x000fc40008400000 */
[----:B------:R-:W-:Y:S02]  /*3f10*/  FMNMX R86, R85, R86, !PT ;  /* 0x0000005655567209 */ /* 0x000fe40007800000 */
[----:B------:R-:W-:Y:S01]  /*3f20*/  FMNMX R18, R84, R18, !PT ;  /* 0x0000001254127209 */ /* 0x000fe20007800000 */
[----:B------:R-:W-:Y:S01]  /*3f30*/  FMUL R84, R104, UR9 ;  /* 0x0000000968547c20 */ /* 0x000fe20008400000 */
[----:B------:R-:W-:Y:S01]  /*3f40*/  FMNMX R24, R87, R24, !PT ;  /* 0x0000001857187209 */ /* 0x000fe20007800000 */
[----:B------:R-:W-:Y:S01]  /*3f50*/  FMUL R85, R121, UR9 ;  /* 0x0000000979557c20 */ /* 0x000fe20008400000 */
[----:B------:R-:W-:Y:S01]  /*3f60*/  FMUL R88, R163, UR9 ;  /* 0x00000009a3587c20 */ /* 0x000fe20008400000 */
[----:B------:R-:W-:Y:S01]  /*3f70*/  FMUL R87, R123, UR9 ;  /* 0x000000097b577c20 */ /* 0x000fe20008400000 */
[----:B------:R-:W-:Y:S01]  /*3f80*/  FMNMX R18, R84, R18, !PT ;  /* 0x0000001254127209 */ /* 0x000fe20007800000 */
[----:B------:R-:W-:Y:S01]  /*3f90*/  FMUL R84, R130, UR9 ;  /* 0x0000000982547c20 */ /* 0x000fe20008400000 */
[----:B------:R-:W-:Y:S01]  /*3fa0*/  FMNMX R24, R85, R24, !PT ;  /* 0x0000001855187209 */ /* 0x000fe20007800000 */
[----:B------:R-:W-:Y:S01]  /*3fb0*/  FMUL R85, R106, UR9 ;  /* 0x000000096a557c20 */ /* 0x000fe20008400000 */
[----:B------:R-:W-:Y:S01]  /*3fc0*/  FMNMX R22, R88, R22, !PT ;  /* 0x0000001658167209 */ /* 0x000fe20007800000 */
[----:B------:R-:W-:Y:S01]  /*3fd0*/  FMUL R88, R128, UR9 ;  /* 0x0000000980587c20 */ /* 0x000fe20008400000 */
[----:B------:R-:W-:Y:S01]  /*3fe0*/  FMNMX R86, R87, R86, !PT ;  /* 0x0000005657567209 */ /* 0x000fe20007800000 */
[----:B------:R-:W-:Y:S01]  /*3ff0*/  FMUL R87, R105, UR9 ;  /* 0x0000000969577c20 */ /* 0x000fe20008400000 */
[----:B------:R-:W-:-:S02]  /*4000*/  FMNMX R22, R85, R22, !PT ;  /* 0x0000001655167209 */ /* 0x000fc40007800000 */
[----:B------:R-:W-:Y:S01]  /*4010*/  FMNMX R86, R84, R86, !PT ;  /* 0x0000005654567209 */ /* 0x000fe20007800000 */
[----:B------:R-:W-:Y:S01]  /*4020*/  FMUL R84, R129, UR9 ;  /* 0x0000000981547c20 */ /* 0x000fe20008400000 */
[----:B------:R-:W-:Y:S01]  /*4030*/  FMUL R85, R107, UR9 ;  /* 0x000000096b557c20 */ /* 0x000fe20008400000 */
[----:B------:R-:W-:Y:S02]  /*4040*/  FMNMX R24, R88, R24, !PT ;  /* 0x0000001858187209 */ /* 0x000fe40007800000 */
[----:B------:R-:W-:Y:S01]  /*4050*/  FMNMX R18, R87, R18, !PT ;  /* 0x0000001257127209 */ /* 0x000fe20007800000 */
        /* <DEDUP_REMOVED lines=11> */
[----:B------:R-:W-:Y:S01]  /*4110*/  FMNMX R22, R85, R22, !PT ;  /* 0x0000001655167209 */ /* 0x000fe20007800000 */
[----:B------:R-:W-:Y:S01]  /*4120*/  FMUL R85, R111, UR9 ;  /* 0x000000096f557c20 */ /* 0x000fe20008400000 */
[----:B------:R-:W-:Y:S01]  /*4130*/  FMNMX R86, R87, R86, !PT ;  /* 0x0000005657567209 */ /* 0x000fe20007800000 */
[----:B------:R-:W-:Y:S01]  /*4140*/  FMUL R88, R133, UR9 ;  /* 0x0000000985587c20 */ /* 0x000fe20008400000 */
[----:B------:R-:W-:Y:S01]  /*4150*/  FMUL R87, R135, UR9 ;  /* 0x0000000987577c20 */ /* 0x000fe20008400000 */
[----:B------:R-:W-:Y:S02]  /*4160*/  FMNMX R18, R84, R18, !PT ;  /* 0x0000001254127209 */ /* 0x000fe40007800000 */
[----:B------:R-:W-:Y:S02]  /*4170*/  FMNMX R22, R85, R22, !PT ;  /* 0x0000001655167209 */ /* 0x000fe40007800000 */
[----:B------:R-:W-:-:S02]  /*4180*/  FMNMX R24, R88, R24, !PT ;  /* 0x0000001858187209 */ /* 0x000fc40007800000 */
[----:B------:R-:W-:Y:S01]  /*4190*/  FMNMX R87, R87, R86, !PT ;  /* 0x0000005657577209 */ /* 0x000fe20007800000 */
[----:B------:R-:W-:Y:S04]  /*41a0*/  SHFL.BFLY PT, R88, R22, 0x2, 0x1f ;  /* 0x0c401f0016587f89 */ /* 0x000fe800000e0000 */
[----:B------:R-:W0:Y:S04]  /*41b0*/  SHFL.BFLY PT, R86, R18, 0x2, 0x1f ;  /* 0x0c401f0012567f89 */ /* 0x000e2800000e0000 */
[----:B------:R-:W1:Y:S04]  /*41c0*/  SHFL.BFLY PT, R85, R24, 0x2, 0x1f ;  /* 0x0c401f0018557f89 */ /* 0x000e6800000e0000 */
[----:B------:R-:W2:Y:S01]  /*41d0*/  SHFL.BFLY PT, R84, R87, 0x2, 0x1f ;  /* 0x0c401f0057547f89 */ /* 0x000ea200000e0000 */
[----:B0-----:R-:W-:-:S02]  /*41e0*/  FMNMX R86, R18, R86, !PT ;  /* 0x0000005612567209 */ /* 0x001fc40007800000 */
[----:B------:R-:W-:Y:S02]  /*41f0*/  FMNMX R18, R22, R88, !PT ;  /* 0x0000005816127209 */ /* 0x000fe40007800000 */
[----:B-1----:R-:W-:Y:S02]  /*4200*/  FMNMX R22, R24, R85, !PT ;  /* 0x0000005518167209 */ /* 0x002fe40007800000 */
[----:B--2---:R-:W-:Y:S01]  /*4210*/  FMNMX R24, R87, R84, !PT ;  /* 0x0000005457187209 */ /* 0x004fe20007800000 */
[----:B------:R-:W0:Y:S04]  /*4220*/  SHFL.BFLY PT, R90, R86, 0x1, 0x1f ;  /* 0x0c201f00565a7f89 */ /* 0x000e2800000e0000 */
[----:B------:R-:W1:Y:S04]  /*4230*/  SHFL.BFLY PT, R87, R18, 0x1, 0x1f ;  /* 0x0c201f0012577f89 */ /* 0x000e6800000e0000 */
[----:B------:R-:W2:Y:S04]  /*4240*/  SHFL.BFLY PT, R84, R22, 0x1, 0x1f ;  /* 0x0c201f0016547f89 */ /* 0x000ea800000e0000 */
[----:B------:R-:W3:Y:S01]  /*4250*/  SHFL.BFLY PT, R85, R24, 0x1, 0x1f ;  /* 0x0c201f0018557f89 */ /* 0x000ee200000e0000 */
[----:B------:R-:W-:-:S02]  /*4260*/  LOP3.LUT R251, R250, 0x7f, RZ, 0xc0, !PT ;  /* 0x0000007ffafb7812 */ /* 0x000fc400078ec0ff */
[----:B------:R-:W-:Y:S02]  /*4270*/  LOP3.LUT R88, R250, 0x1c, RZ, 0xc0, !PT ;  /* 0x0000001cfa587812 */ /* 0x000fe400078ec0ff */
[----:B------:R-:W-:Y:S02]  /*4280*/  SHF.R.U32.HI R89, RZ, 0x3, R251 ;  /* 0x00000003ff597819 */ /* 0x000fe400000116fb */
[----:B------:R-:W-:Y:S02]  /*4290*/  LEA R88, R88, UR6, 0x2 ;  /* 0x0000000658587c11 */ /* 0x000fe4000f8e10ff */
[----:B------:R-:W-:Y:S02]  /*42a0*/  LOP3.LUT R89, R89, 0xc, RZ, 0xc0, !PT ;  /* 0x0000000c59597812 */ /* 0x000fe400078ec0ff */
[----:B0-----:R-:W-:Y:S02]  /*42b0*/  FMNMX R86, R86, R90, !PT ;  /* 0x0000005a56567209 */ /* 0x001fe40007800000 */
[----:B-1----:R-:W-:Y:S01]  /*42c0*/  FMNMX R87, R18, R87, !PT ;  /* 0x0000005712577209 */ /* 0x002fe20007800000 */
[----:B------:R-:W-:Y:S01]  /*42d0*/  IMAD.IADD R18, R88, 0x1, R89 ;  /* 0x0000000158127824 */ /* 0x000fe200078e0259 */
[----:B------:R-:W-:Y:S01]  /*42e0*/  BAR.SYNC.DEFER_BLOCKING 0x0 ;  /* 0x0000000000007b1d */ /* 0x000fe20000010000 */
[----:B--2---:R-:W-:-:S02]  /*42f0*/  FMNMX R84, R22, R84, !PT ;  /* 0x0000005416547209 */ /* 0x004fc40007800000 */
[----:B---3--:R-:W-:Y:S02]  /*4300*/  FMNMX R85, R24, R85, !PT ;  /* 0x0000005518557209 */ /* 0x008fe40007800000 */
[----:B------:R-:W-:Y:S01]  /*4310*/  LOP3.LUT R89, R207, 0x7f, RZ, 0xc0, !PT ;  /* 0x0000007fcf597812 */ /* 0x000fe200078ec0ff */
[----:B------:R-:W-:Y:S04]  /*4320*/  @!P0 STS [R18], R86 ;  /* 0x0000005612008388 */ /* 0x000fe80000000800 */
[----:B------:R-:W-:Y:S04]  /*4330*/  @!P0 STS [R18+0x80], R87 ;  /* 0x0000805712008388 */ /* 0x000fe80000000800 */
[----:B------:R-:W-:Y:S04]  /*4340*/  @!P0 STS [R18+0x100], R84 ;  /* 0x0001005412008388 */ /* 0x000fe80000000800 */
[----:B------:R-:W-:Y:S01]  /*4350*/  @!P0 STS [R18+0x180], R85 ;  /* 0x0001805512008388 */ /* 0x000fe20000000800 */
[----:B------:R-:W-:Y:S01]  /*4360*/  BAR.SYNC.DEFER_BLOCKING 0x0 ;  /* 0x0000000000007b1d */ /* 0x000fe20000010000 */
[----:B------:R-:W-:-:S05]  /*4370*/  LEA R89, R89, UR6, 0x2 ;  /* 0x0000000659597c11 */ /* 0x000fca000f8e10ff */
[----:B------:R-:W0:Y:S04]  /*4380*/  LDS R22, [R89] ;  /* 0x0000000059167984 */ /* 0x000e280000000800 */
[----:B0-----:R-:W0:Y:S02]  /*4390*/  SHFL.BFLY PT, R24, R22, 0x2, 0x1f ;  /* 0x0c401f0016187f89 */ /* 0x001e2400000e0000 */
[----:B0-----:R-:W-:-:S05]  /*43a0*/  FMNMX R24, R22, R24, !PT ;  /* 0x0000001816187209 */ /* 0x001fca0007800000 */
[----:B------:R-:W0:Y:S02]  /*43b0*/  SHFL.BFLY PT, R22, R24, 0x1, 0x1f ;  /* 0x0c201f0018167f89 */ /* 0x000e2400000e0000 */
[----:B0-----:R-:W-:-:S05]  /*43c0*/  FMNMX R22, R24, R22, !PT ;  /* 0x0000001618167209 */ /* 0x001fca0007800000 */
[----:B------:R-:W-:Y:S01]  /*43d0*/  @!P0 STS [R89], R22 ;  /* 0x0000001659008388 */ /* 0x000fe20000000800 */
[----:B------:R-:W-:Y:S06]  /*43e0*/  BAR.SYNC.DEFER_BLOCKING 0x0 ;  /* 0x0000000000007b1d */ /* 0x000fec0000010000 */
[----:B------:R-:W0:Y:S04]  /*43f0*/  LDS R84, [R88] ;  /* 0x0000000058547984 */ /* 0x000e280000000800 */
[----:B------:R-:W1:Y:S04]  /*4400*/  LDS R85, [R88+0x80] ;  /* 0x0000800058557984 */ /* 0x000e680000000800 */
[----:B------:R-:W2:Y:S04]  /*4410*/  LDS R86, [R88+0x100] ;  /* 0x0001000058567984 */ /* 0x000ea80000000800 */
[----:B------:R-:W3:Y:S01]  /*4420*/  LDS R87, [R88+0x180] ;  /* 0x0001800058577984 */ /* 0x000ee20000000800 */
[----:B0-----:R-:W-:-:S02]  /*4430*/  FMNMX R84, R84, R0, !PT ;  /* 0x0000000054547209 */ /* 0x001fc40007800000 */
[----:B-1----:R-:W-:-:S03]  /*4440*/  FMNMX R85, R85, R3, !PT ;  /* 0x0000000355557209 */ /* 0x002fc60007800000 */
[--C-:B------:R-:W-:Y:S01]  /*4450*/  FFMA R104, R104, UR9, -R84.reuse ;  /* 0x0000000968687c23 */ /* 0x100fe20008000854 */
[----:B--2---:R-:W-:Y:S02]  /*4460*/  FMNMX R86, R86, R2, !PT ;  /* 0x0000000256567209 */ /* 0x004fe40007800000 */
[----:B---3--:R-:W-:Y:S01]  /*4470*/  FMNMX R87, R87, R9, !PT ;  /* 0x0000000957577209 */ /* 0x008fe20007800000 */
[--C-:B------:R-:W-:Y:S01]  /*4480*/  FFMA R107, R107, UR9, -R85.reuse ;  /* 0x000000096b6b7c23 */ /* 0x100fe20008000855 */
[--C-:B------:R-:W-:Y:S01]  /*4490*/  FFMA R92, R140, UR9, -R84.reuse ;  /* 0x000000098c5c7c23 */ /* 0x100fe20008000854 */
[----:B------:R-:W-:Y:S01]  /*44a0*/  FFMA R141, R141, UR9, -R84 ;  /* 0x000000098d8d7c23 */ /* 0x000fe20008000854 */
[--C-:B------:R-:W-:Y:S01]  /*44b0*/  FFMA R142, R142, UR9, -R85.reuse ;  /* 0x000000098e8e7c23 */ /* 0x100fe20008000855 */
[----:B------:R-:W-:Y:S01]  /*44c0*/  FFMA R143, R143, UR9, -R85 ;  /* 0x000000098f8f7c23 */ /* 0x000fe20008000855 */
[--C-:B------:R-:W-:Y:S01]  /*44d0*/  FFMA R144, R144, UR9, -R86.reuse ;  /* 0x0000000990907c23 */ /* 0x100fe20008000856 */
[----:B------:R-:W-:Y:S01]  /*44e0*/  FFMA R145, R145, UR9, -R86 ;  /* 0x0000000991917c23 */ /* 0x000fe20008000856 */
[--C-:B------:R-:W-:Y:S01]  /*44f0*/  FFMA R146, R146, UR9, -R87.reuse ;  /* 0x0000000992927c23 */ /* 0x100fe20008000857 */
[----:B------:R-:W-:Y:S01]  /*4500*/  FFMA R147, R147, UR9, -R87 ;  /* 0x0000000993937c23 */ /* 0x000fe20008000857 */
[----:B------:R-:W-:Y:S01]  /*4510*/  FMUL R96, R104, 1.4426950216293334961 ;  /* 0x3fb8aa3b68607820 */ /* 0x000fe20000400000 */
[--C-:B------:R-:W-:Y:S01]  /*4520*/  FFMA R98, R108, UR9, -R84.reuse ;  /* 0x000000096c627c23 */ /* 0x100fe20008000854 */
[--C-:B------:R-:W-:Y:S01]  /*4530*/  FFMA R109, R109, UR9, -R84.reuse ;  /* 0x000000096d6d7c23 */ /* 0x100fe20008000854 */
[----:B------:R-:W-:Y:S01]  /*4540*/  FMUL R104, R107, 1.4426950216293334961 ;  /* 0x3fb8aa3b6b687820 */ /* 0x000fe20000400000 */
[----:B------:R-:W-:Y:S01]  /*4550*/  FMUL R92, R92, 1.4426950216293334961 ;  /* 0x3fb8aa3b5c5c7820 */ /* 0x000fe20000400000 */
[----:B------:R-:W-:Y:S01]  /*4560*/  FMUL R91, R141, 1.4426950216293334961 ;  /* 0x3fb8aa3b8d5b7820 */ /* 0x000fe20000400000 */
[----:B------:R-:W-:Y:S01]  /*4570*/  FFMA R160, R160, UR9, -R84 ;  /* 0x00000009a0a07c23 */ /* 0x000fe20008000854 */
        /* <DEDUP_REMOVED lines=9> */
[--C-:B------:R-:W-:Y:S01]  /*4610*/  FFMA R105, R105, UR9, -R84.reuse ;  /* 0x0000000969697c23 */ /* 0x100fe20008000854 */
[----:B------:R-:W-:Y:S01]  /*4620*/  FMUL R97, R109, 1.4426950216293334961 ;  /* 0x3fb8aa3b6d617820 */ /* 0x000fe20000400000 */
[--C-:B------:R-:W-:Y:S01]  /*4630*/  FFMA R110, R110, UR9, -R85.reuse ;  /* 0x000000096e6e7c23 */ /* 0x100fe20008000855 */
[----:B------:R-:W-:Y:S01]  /*4640*/  FMUL R94, R160, 1.4426950216293334961 ;  /* 0x3fb8aa3ba05e7820 */ /* 0x000fe20000400000 */
[----:B------:R-:W-:Y:S01]  /*4650*/  FFMA R161, R161, UR9, -R84 ;  /* 0x00000009a1a17c23 */ /* 0x000fe20008000854 */
[----:B------:R-:W-:Y:S01]  /*4660*/  FMUL R101, R162, 1.4426950216293334961 ;  /* 0x3fb8aa3ba2657820 */ /* 0x000fe20000400000 */
[----:B------:R-:W-:Y:S01]  /*4670*/  FFMA R163, R163, UR9, -R85 ;  /* 0x00000009a3a37c23 */ /* 0x000fe20008000855 */
[----:B------:R-:W-:Y:S01]  /*4680*/  FMUL R109, R120, 1.4426950216293334961 ;  /* 0x3fb8aa3b786d7820 */ /* 0x000fe20000400000 */
[----:B------:R-:W-:Y:S01]  /*4690*/  FFMA R121, R121, UR9, -R86 ;  /* 0x0000000979797c23 */ /* 0x000fe20008000856 */
[----:B------:R-:W-:Y:S01]  /*46a0*/  FMUL R117, R122, 1.4426950216293334961 ;  /* 0x3fb8aa3b7a757820 */ /* 0x000fe20000400000 */
[----:B------:R-:W-:Y:S01]  /*46b0*/  FFMA R123, R123, UR9, -R87 ;  /* 0x000000097b7b7c23 */ /* 0x000fe20008000857 */
[----:B------:R-:W-:Y:S01]  /*46c0*/  MUFU.EX2 R92, R92 ;  /* 0x0000005c005c7308 */ /* 0x000fe20000000800 */
[----:B------:R-:W-:Y:S01]  /*46d0*/  FMUL R95, R105, 1.4426950216293334961 ;  /* 0x3fb8aa3b695f7820 */ /* 0x000fe20000400000 */
[--C-:B------:R-:W-:Y:S01]  /*46e0*/  FFMA R106, R106, UR9, -R85.reuse ;  /* 0x000000096a6a7c23 */ /* 0x100fe20008000855 */
[----:B------:R-:W-:Y:S01]  /*46f0*/  FFMA R111, R111, UR9, -R85 ;  /* 0x000000096f6f7c23 */ /* 0x000fe20008000855 */
[----:B------:R-:W-:Y:S01]  /*4700*/  FMUL R105, R110, 1.4426950216293334961 ;  /* 0x3fb8aa3b6e697820 */ /* 0x000fe20000400000 */
[----:B------:R-:W-:Y:S01]  /*4710*/  FMUL R93, R161, 1.4426950216293334961 ;  /* 0x3fb8aa3ba15d7820 */ /* 0x000fe20000400000 */
[----:B------:R-:W-:-:S02]  /*4720*/  FMUL R102, R163, 1.4426950216293334961 ;  /* 0x3fb8aa3ba3667820 */ /* 0x000fc40000400000 */
[----:B------:R-:W0:Y:S01]  /*4730*/  MUFU.EX2 R91, R91 ;  /* 0x0000005b005b7308 */ /* 0x000e220000000800 */
[----:B------:R-:W-:Y:S01]  /*4740*/  FMUL R110, R121, 1.4426950216293334961 ;  /* 0x3fb8aa3b796e7820 */ /* 0x000fe20000400000 */
[----:B------:R-:W-:Y:S01]  /*4750*/  FFMA R128, R128, UR9, -R86 ;  /* 0x0000000980807c23 */ /* 0x000fe20008000856 */
[----:B------:R-:W-:Y:S01]  /*4760*/  FMUL R118, R123, 1.4426950216293334961 ;  /* 0x3fb8aa3b7b767820 */ /* 0x000fe20000400000 */
[----:B------:R-:W-:-:S04]  /*4770*/  FFMA R130, R130, UR9, -R87 ;  /* 0x0000000982827c23 */ /* 0x000fc80008000857 */
[----:B------:R-:W-:Y:S01]  /*4780*/  MUFU.EX2 R99, R99 ;  /* 0x0000006300637308 */ /* 0x000fe20000000800 */
[----:B------:R-:W-:Y:S01]  /*4790*/  FMUL R103, R106, 1.4426950216293334961 ;  /* 0x3fb8aa3b6a677820 */ /* 0x000fe20000400000 */
[----:B------:R-:W-:-:S06]  /*47a0*/  FMUL R106, R111, 1.4426950216293334961 ;  /* 0x3fb8aa3b6f6a7820 */ /* 0x000fcc0000400000 */
[----:B------:R-:W1:Y:S01]  /*47b0*/  MUFU.EX2 R100, R100 ;  /* 0x0000006400647308 */ /* 0x000e620000000800 */
[----:B------:R-:W-:Y:S01]  /*47c0*/  FMUL R111, R128, 1.4426950216293334961 ;  /* 0x3fb8aa3b806f7820 */ /* 0x000fe20000400000 */
[----:B------:R-:W-:-:S06]  /*47d0*/  FFMA R129, R129, UR9, -R86 ;  /* 0x0000000981817c23 */ /* 0x000fcc0008000856 */
[----:B------:R-:W-:Y:S01]  /*47e0*/  MUFU.EX2 R107, R107 ;  /* 0x0000006b006b7308 */ /* 0x000fe20000000800 */
[----:B------:R-:W-:Y:S01]  /*47f0*/  FMUL R119, R130, 1.4426950216293334961 ;  /* 0x3fb8aa3b82777820 */ /* 0x000fe20000400000 */
[----:B------:R-:W-:-:S06]  /*4800*/  FFMA R131, R131, UR9, -R87 ;  /* 0x0000000983837c23 */ /* 0x000fcc0008000857 */
[----:B------:R-:W2:Y:S08]  /*4810*/  MUFU.EX2 R108, R108 ;  /* 0x0000006c006c7308 */ /* 0x000eb00000000800 */
[----:B------:R-:W-:Y:S08]  /*4820*/  MUFU.EX2 R115, R115 ;  /* 0x0000007300737308 */ /* 0x000ff00000000800 */
[----:B------:R-:W3:Y:S01]  /*4830*/  MUFU.EX2 R116, R116 ;  /* 0x0000007400747308 */ /* 0x000ee20000000800 */
[----:B------:R-:W-:Y:S01]  /*4840*/  FMUL R112, R129, 1.4426950216293334961 ;  /* 0x3fb8aa3b81707820 */ /* 0x000fe20000400000 */
[----:B------:R-:W-:-:S06]  /*4850*/  FFMA R132, R132, UR9, -R86 ;  /* 0x0000000984847c23 */ /* 0x000fcc0008000856 */
[----:B------:R-:W4:Y:S01]  /*4860*/  MUFU.EX2 R94, R94 ;  /* 0x0000005e005e7308 */ /* 0x000f220000000800 */
[----:B------:R-:W-:Y:S01]  /*4870*/  FMUL R121, R131, 1.4426950216293334961 ;  /* 0x3fb8aa3b83797820 */ /* 0x000fe20000400000 */
[----:B------:R-:W-:-:S06]  /*4880*/  FFMA R134, R134, UR9, -R87 ;  /* 0x0000000986867c23 */ /* 0x000fcc0008000857 */
[----:B------:R-:W5:Y:S08]  /*4890*/  MUFU.EX2 R101, R101 ;  /* 0x0000006500657308 */ /* 0x000f700000000800 */
[----:B------:R-:W5:Y:S08]  /*48a0*/  MUFU.EX2 R109, R109 ;  /* 0x0000006d006d7308 */ /* 0x000f700000000800 */
[----:B------:R-:W5:Y:S01]  /*48b0*/  MUFU.EX2 R117, R117 ;  /* 0x0000007500757308 */ /* 0x000f620000000800 */
[----:B------:R-:W-:Y:S01]  /*48c0*/  FMUL R98, R98, 1.4426950216293334961 ;  /* 0x3fb8aa3b62627820 */ /* 0x000fe20000400000 */
[----:B------:R-:W-:-:S06]  /*48d0*/  FMUL R113, R132, 1.4426950216293334961 ;  /* 0x3fb8aa3b84717820 */ /* 0x000fcc0000400000 */
[----:B------:R-:W5:Y:S01]  /*48e0*/  MUFU.EX2 R93, R93 ;  /* 0x0000005d005d7308 */ /* 0x000f620000000800 */
[----:B------:R-:W-:Y:S01]  /*48f0*/  FFMA R133, R133, UR9, -R86 ;  /* 0x0000000985857c23 */ /* 0x000fe20008000856 */
[----:B------:R-:W-:-:S06]  /*4900*/  FMUL R122, R134, 1.4426950216293334961 ;  /* 0x3fb8aa3b867a7820 */ /* 0x000fcc0000400000 */
[----:B------:R-:W5:Y:S01]  /*4910*/  MUFU.EX2 R102, R102 ;  /* 0x0000006600667308 */ /* 0x000f620000000800 */
[----:B------:R-:W-:-:S07]  /*4920*/  FFMA R135, R135, UR9, -R87 ;  /* 0x0000000987877c23 */ /* 0x000fce0008000857 */
[----:B------:R-:W5:Y:S08]  /*4930*/  MUFU.EX2 R110, R110 ;  /* 0x0000006e006e7308 */ /* 0x000f700000000800 */
[----:B------:R-:W5:Y:S01]  /*4940*/  MUFU.EX2 R118, R118 ;  /* 0x0000007600767308 */ /* 0x000f620000000800 */
[----:B0-----:R-:W-:Y:S01]  /*4950*/  FADD R124, R92, R91 ;  /* 0x0000005b5c7c7221 */ /* 0x001fe20000000000 */
[----:B-1----:R-:W-:Y:S01]  /*4960*/  FADD R125, R99, R100 ;  /* 0x00000064637d7221 */ /* 0x002fe20000000000 */
[----:B--2---:R-:W-:-:S05]  /*4970*/  FADD R90, R107, R108 ;  /* 0x0000006c6b5a7221 */ /* 0x004fca0000000000 */
[----:B------:R-:W0:Y:S01]  /*4980*/  MUFU.EX2 R96, R96 ;  /* 0x0000006000607308 */ /* 0x000e220000000800 */
[----:B---3--:R-:W-:Y:S01]  /*4990*/  FADD R24, R115, R116 ;  /* 0x0000007473187221 */ /* 0x008fe20000000000 */
[----:B------:R-:W-:-:S06]  /*49a0*/  FMUL R114, R133, 1.4426950216293334961 ;  /* 0x3fb8aa3b85727820 */ /* 0x000fcc0000400000 */
[----:B------:R-:W1:Y:S01]  /*49b0*/  MUFU.EX2 R103, R103 ;  /* 0x0000006700677308 */ /* 0x000e620000000800 */
[----:B------:R-:W-:-:S07]  /*49c0*/  FMUL R120, R135, 1.4426950216293334961 ;  /* 0x3fb8aa3b87787820 */ /* 0x000fce0000400000 */
[----:B------:R-:W2:Y:S08]  /*49d0*/  MUFU.EX2 R111, R111 ;  /* 0x0000006f006f7308 */ /* 0x000eb00000000800 */
[----:B------:R-:W3:Y:S01]  /*49e0*/  MUFU.EX2 R119, R119 ;  /* 0x0000007700777308 */ /* 0x000ee20000000800 */
[----:B----4-:R-:W-:Y:S01]  /*49f0*/  FADD R124, R94, R124 ;  /* 0x0000007c5e7c7221 */ /* 0x010fe20000000000 */
[----:B-----5:R-:W-:Y:S01]  /*4a00*/  FADD R125, R101, R125 ;  /* 0x0000007d657d7221 */ /* 0x020fe20000000000 */
[----:B------:R-:W-:-:S05]  /*4a10*/  FADD R90, R109, R90 ;  /* 0x0000005a6d5a7221 */ /* 0x000fca0000000000 */
[----:B------:R-:W4:Y:S01]  /*4a20*/  MUFU.EX2 R95, R95 ;  /* 0x0000005f005f7308 */ /* 0x000f220000000800 */
[----:B------:R-:W-:-:S07]  /*4a30*/  FADD R24, R117, R24 ;  /* 0x0000001875187221 */ /* 0x000fce0000000000 */
[----:B------:R-:W5:Y:S08]  /*4a40*/  MUFU.EX2 R104, R104 ;  /* 0x0000006800687308 */ /* 0x000f700000000800 */
[----:B------:R-:W5:Y:S08]  /*4a50*/  MUFU.EX2 R112, R112 ;  /* 0x0000007000707308 */ /* 0x000f700000000800 */
[----:B------:R-:W5:Y:S01]  /*4a60*/  MUFU.EX2 R121, R121 ;  /* 0x0000007900797308 */ /* 0x000f620000000800 */
[----:B------:R-:W-:Y:S01]  /*4a70*/  FADD R124, R93, R124 ;  /* 0x0000007c5d7c7221 */ /* 0x000fe20000000000 */
[----:B------:R-:W-:Y:S01]  /*4a80*/  FADD R125, R102, R125 ;  /* 0x0000007d667d7221 */ /* 0x000fe20000000000 */
[----:B------:R-:W-:-:S05]  /*4a90*/  FADD R90, R110, R90 ;  /* 0x0000005a6e5a7221 */ /* 0x000fca0000000000 */
[----:B------:R-:W5:Y:S01]  /*4aa0*/  MUFU.EX2 R98, R98 ;  /* 0x0000006200627308 */ /* 0x000f620000000800 */
[----:B------:R-:W-:-:S07]  /*4ab0*/  FADD R24, R118, R24 ;  /* 0x0000001876187221 */ /* 0x000fce0000000000 */
[----:B------:R-:W5:Y:S08]  /*4ac0*/  MUFU.EX2 R105, R105 ;  /* 0x0000006900697308 */ /* 0x000f700000000800 */
[----:B------:R-:W5:Y:S08]  /*4ad0*/  MUFU.EX2 R113, R113 ;  /* 0x0000007100717308 */ /* 0x000f700000000800 */
[----:B------:R-:W5:Y:S01]  /*4ae0*/  MUFU.EX2 R122, R122 ;  /* 0x0000007a007a7308 */ /* 0x000f620000000800 */
[----:B0-----:R-:W-:Y:S01]  /*4af0*/  FADD R124, R96, R124 ;  /* 0x0000007c607c7221 */ /* 0x001fe20000000000 */
[----:B-1----:R-:W-:Y:S01]  /*4b00*/  FADD R125, R103, R125 ;  /* 0x0000007d677d7221 */ /* 0x002fe20000000000 */
[----:B--2---:R-:W-:-:S05]  /*4b10*/  FADD R90, R111, R90 ;  /* 0x0000005a6f5a7221 */ /* 0x004fca0000000000 */
[----:B------:R-:W0:Y:S01]  /*4b20*/  MUFU.EX2 R97, R97 ;  /* 0x0000006100617308 */ /* 0x000e220000000800 */
[----:B---3--:R-:W-:-:S07]  /*4b30*/  FADD R24, R119, R24 ;  /* 0x0000001877187221 */ /* 0x008fce0000000000 */
[----:B------:R-:W1:Y:S08]  /*4b40*/  MUFU.EX2 R106, R106 ;  /* 0x0000006a006a7308 */ /* 0x000e700000000800 */
[----:B------:R-:W2:Y:S08]  /*4b50*/  MUFU.EX2 R114, R114 ;  /* 0x0000007200727308 */ /* 0x000eb00000000800 */
[----:B------:R-:W3:Y:S01]  /*4b60*/  MUFU.EX2 R120, R120 ;  /* 0x0000007800787308 */ /* 0x000ee20000000800 */
[----:B----4-:R-:W-:Y:S01]  /*4b70*/  FADD R124, R95, R124 ;  /* 0x0000007c5f7c7221 */ /* 0x010fe20000000000 */
[----:B-----5:R-:W-:Y:S01]  /*4b80*/  FADD R125, R104, R125 ;  /* 0x0000007d687d7221 */ /* 0x020fe20000000000 */
[----:B------:R-:W-:Y:S01]  /*4b90*/  FADD R90, R112, R90 ;  /* 0x0000005a705a7221 */ /* 0x000fe20000000000 */
[----:B------:R-:W-:Y:S01]  /*4ba0*/  FADD R24, R121, R24 ;  /* 0x0000001879187221 */ /* 0x000fe20000000000 */
[----:B------:R-:W-:Y:S01]  /*4bb0*/  FADD R124, R98, R124 ;  /* 0x0000007c627c7221 */ /* 0x000fe20000000000 */
[----:B------:R-:W-:Y:S01]  /*4bc0*/  FADD R125, R105, R125 ;  /* 0x0000007d697d7221 */ /* 0x000fe20000000000 */
[----:B------:R-:W-:Y:S01]  /*4bd0*/  FADD R90, R113, R90 ;  /* 0x0000005a715a7221 */ /* 0x000fe20000000000 */
[----:B------:R-:W-:Y:S01]  /*4be0*/  FADD R24, R122, R24 ;  /* 0x000000187a187221 */ /* 0x000fe20000000000 */
[----:B0-----:R-:W-:Y:S01]  /*4bf0*/  FADD R124, R97, R124 ;  /* 0x0000007c617c7221 */ /* 0x001fe20000000000 */
[----:B-1----:R-:W-:Y:S01]  /*4c00*/  FADD R125, R106, R125 ;  /* 0x0000007d6a7d7221 */ /* 0x002fe20000000000 */
[----:B--2---:R-:W-:Y:S01]  /*4c10*/  FADD R90, R114, R90 ;  /* 0x0000005a725a7221 */ /* 0x004fe20000000000 */
[----:B---3--:R-:W-:-:S02]  /*4c20*/  FADD R24, R120, R24 ;  /* 0x0000001878187221 */ /* 0x008fc40000000000 */
[----:B------:R-:W0:Y:S04]  /*4c30*/  SHFL.BFLY PT, R126, R124, 0x2, 0x1f ;  /* 0x0c401f007c7e7f89 */ /* 0x000e2800000e0000 */
[----:B------:R-:W1:Y:S04]  /*4c40*/  SHFL.BFLY PT, R127, R125, 0x2, 0x1f ;  /* 0x0c401f007d7f7f89 */ /* 0x000e6800000e0000 */
[----:B------:R-:W2:Y:S04]  /*4c50*/  SHFL.BFLY PT, R123, R90, 0x2, 0x1f ;  /* 0x0c401f005a7b7f89 */ /* 0x000ea800000e0000 */
[----:B------:R-:W3:Y:S01]  /*4c60*/  SHFL.BFLY PT, R22, R24, 0x2, 0x1f ;  /* 0x0c401f0018167f89 */ /* 0x000ee200000e0000 */
[----:B0-----:R-:W-:Y:S01]  /*4c70*/  FADD R126, R124, R126 ;  /* 0x0000007e7c7e7221 */ /* 0x001fe20000000000 */
[----:B-1----:R-:W-:Y:S01]  /*4c80*/  FADD R127, R125, R127 ;  /* 0x0000007f7d7f7221 */ /* 0x002fe20000000000 */
[----:B--2---:R-:W-:Y:S01]  /*4c90*/  FADD R123, R90, R123 ;  /* 0x0000007b5a7b7221 */ /* 0x004fe20000000000 */
[----:B---3--:R-:W-:-:S03]  /*4ca0*/  FADD R22, R24, R22 ;  /* 0x0000001618167221 */ /* 0x008fc60000000000 */
[----:B------:R-:W0:Y:S04]  /*4cb0*/  SHFL.BFLY PT, R90, R127, 0x1, 0x1f ;  /* 0x0c201f007f5a7f89 */ /* 0x000e2800000e0000 */
[----:B------:R-:W1:Y:S04]  /*4cc0*/  SHFL.BFLY PT, R24, R126, 0x1, 0x1f ;  /* 0x0c201f007e187f89 */ /* 0x000e6800000e0000 */
[----:B------:R-:W2:Y:S04]  /*4cd0*/  SHFL.BFLY PT, R124, R123, 0x1, 0x1f ;  /* 0x0c201f007b7c7f89 */ /* 0x000ea800000e0000 */
[----:B------:R-:W3:Y:S01]  /*4ce0*/  SHFL.BFLY PT, R125, R22, 0x1, 0x1f ;  /* 0x0c201f00167d7f89 */ /* 0x000ee200000e0000 */
[----:B0-----:R-:W-:Y:S01]  /*4cf0*/  FADD R90, R127, R90 ;  /* 0x0000005a7f5a7221 */ /* 0x001fe20000000000 */
[----:B------:R-:W-:Y:S01]  /*4d00*/  BAR.SYNC.DEFER_BLOCKING 0x0 ;  /* 0x0000000000007b1d */ /* 0x000fe20000010000 */
[----:B-1----:R-:W-:Y:S01]  /*4d10*/  FADD R24, R126, R24 ;  /* 0x000000187e187221 */ /* 0x002fe20000000000 */
[----:B--2---:R-:W-:Y:S01]  /*4d20*/  FADD R124, R123, R124 ;  /* 0x0000007c7b7c7221 */ /* 0x004fe20000000000 */
[----:B---3--:R-:W-:-:S03]  /*4d30*/  FADD R125, R22, R125 ;  /* 0x0000007d167d7221 */ /* 0x008fc60000000000 */
[----:B------:R0:W-:Y:S04]  /*4d40*/  @!P0 STS [R18], R24 ;  /* 0x0000001812008388 */ /* 0x0001e80000000800 */
[----:B------:R-:W-:Y:S04]  /*4d50*/  @!P0 STS [R18+0x80], R90 ;  /* 0x0000805a12008388 */ /* 0x000fe80000000800 */
[----:B------:R-:W-:Y:S01]  /*4d60*/  @!P0 STS [R18+0x100], R124 ;  /* 0x0001007c12008388 */ /* 0x000fe20000000800 */
[----:B------:R-:W-:-:S04]  /*4d70*/  IMAD.WIDE R126, R7, 0x2, R10 ;  /* 0x00000002077e7825 */ /* 0x000fc800078e020a */
[C---:B------:R-:W-:Y:S01]  /*4d80*/  IMAD.WIDE R136, R7.reuse, 0x2, R244 ;  /* 0x0000000207887825 */ /* 0x040fe200078e02f4 */
[----:B------:R-:W-:Y:S03]  /*4d90*/  @!P0 STS [R18+0x180], R125 ;  /* 0x0001807d12008388 */ /* 0x000fe60000000800 */
[C---:B------:R-:W-:Y:S01]  /*4da0*/  IMAD.WIDE R146, R7.reuse, 0x2, R230 ;  /* 0x0000000207927825 */ /* 0x040fe200078e02e6 */
[----:B------:R-:W-:Y:S03]  /*4db0*/  BAR.SYNC.DEFER_BLOCKING 0x0 ;  /* 0x0000000000007b1d */ /* 0x000fe60000010000 */
[----:B------:R-:W-:-:S04]  /*4dc0*/  IMAD.WIDE R134, R7, 0x2, R222 ;  /* 0x0000000207867825 */ /* 0x000fc800078e02de */
[----:B------:R-:W-:-:S04]  /*4dd0*/  IMAD.WIDE R142, R7, 0x2, R246 ;  /* 0x00000002078e7825 */ /* 0x000fc800078e02f6 */
[----:B------:R-:W-:-:S04]  /*4de0*/  IMAD.WIDE R144, R7, 0x2, R218 ;  /* 0x0000000207907825 */ /* 0x000fc800078e02da */
[----:B------:R-:W-:-:S04]  /*4df0*/  IMAD.WIDE R148, R7, 0x2, R202 ;  /* 0x0000000207947825 */ /* 0x000fc800078e02ca */
[----:B------:R-:W-:-:S04]  /*4e00*/  IMAD.WIDE R156, R7, 0x2, R198 ;  /* 0x00000002079c7825 */ /* 0x000fc800078e02c6 */
[C---:B------:R-:W-:Y:S01]  /*4e10*/  IMAD.WIDE R152, R7.reuse, 0x2, R196 ;  /* 0x0000000207987825 */ /* 0x040fe200078e02c4 */
[----:B------:R-:W1:Y:S03]  /*4e20*/  LDS R18, [R89] ;  /* 0x0000000059127984 */ /* 0x000e660000000800 */
[----:B------:R-:W-:-:S04]  /*4e30*/  IMAD.WIDE R158, R7, 0x2, R194 ;  /* 0x00000002079e7825 */ /* 0x000fc800078e02c2 */
[----:B------:R-:W-:-:S04]  /*4e40*/  IMAD.WIDE R150, R7, 0x2, R192 ;  /* 0x0000000207967825 */ /* 0x000fc800078e02c0 */
[----:B------:R-:W-:Y:S01]  /*4e50*/  IMAD.WIDE R154, R7, 0x2, R14 ;  /* 0x00000002079a7825 */ /* 0x000fe200078e020e */
[----:B------:R-:W-:Y:S01]  /*4e60*/  SHF.R.U32.HI R161, RZ, 0x1, R179 ;  /* 0x00000001ffa17819 */ /* 0x000fe200000116b3 */
[----:B0-----:R-:W0:Y:S01]  /*4e70*/  LDC R24, c[0x0][0x268] ;  /* 0x00009a00ff187b82 */ /* 0x001e220000000800 */
[----:B-1----:R-:W1:Y:S02]  /*4e80*/  SHFL.BFLY PT, R22, R18, 0x2, 0x1f ;  /* 0x0c401f0012167f89 */ /* 0x002e6400000e0000 */
[----:B-1----:R-:W-:-:S05]  /*4e90*/  FADD R18, R18, R22 ;  /* 0x0000001612127221 */ /* 0x002fca0000000000 */
[----:B------:R-:W1:Y:S02]  /*4ea0*/  SHFL.BFLY PT, R22, R18, 0x1, 0x1f ;  /* 0x0c201f0012167f89 */ /* 0x000e6400000e0000 */
[----:B-1----:R-:W-:-:S05]  /*4eb0*/  FADD R18, R18, R22 ;  /* 0x0000001612127221 */ /* 0x002fca0000000000 */
[----:B------:R1:W-:Y:S01]  /*4ec0*/  @!P0 STS [R89], R18 ;  /* 0x0000001259008388 */ /* 0x0003e20000000800 */
[----:B------:R-:W-:Y:S01]  /*4ed0*/  BAR.SYNC.DEFER_BLOCKING 0x0 ;  /* 0x0000000000007b1d */ /* 0x000fe20000010000 */
[----:B------:R-:W-:-:S04]  /*4ee0*/  IMAD.WIDE R124, R7, 0x2, R226 ;  /* 0x00000002077c7825 */ /* 0x000fc800078e02e2 */
[----:B------:R-:W-:-:S04]  /*4ef0*/  IMAD.WIDE R130, R7, 0x2, R214 ;  /* 0x0000000207827825 */ /* 0x000fc800078e02d6 */
[----:B------:R-:W-:-:S04]  /*4f00*/  IMAD.WIDE R128, R7, 0x2, R210 ;  /* 0x0000000207807825 */ /* 0x000fc800078e02d2 */
[C---:B------:R-:W-:Y:S01]  /*4f10*/  IMAD.WIDE R132, R7.reuse, 0x2, R220 ;  /* 0x0000000207847825 */ /* 0x040fe200078e02dc */
[----:B------:R-:W2:Y:S04]  /*4f20*/  LDG.E.U16 R124, desc[UR10][R124.64] ;  /* 0x0000000a7c7c7981 */ /* 0x000ea8000c1e1500 */
[----:B------:R3:W4:Y:S04]  /*4f30*/  LDG.E.U16 R90, desc[UR10][R126.64] ;  /* 0x0000000a7e5a7981 */ /* 0x000728000c1e1500 */
[----:B------:R5:W2:Y:S04]  /*4f40*/  LDG.E.U16 R123, desc[UR10][R136.64] ;  /* 0x0000000a887b7981 */ /* 0x000aa8000c1e1500 */
[----:B------:R-:W2:Y:S01]  /*4f50*/  LDG.E.U16 R125, desc[UR10][R134.64] ;  /* 0x0000000a867d7981 */ /* 0x000ea2000c1e1500 */
[----:B---3--:R-:W-:-:S03]  /*4f60*/  IMAD.WIDE R126, R7, 0x2, R248 ;  /* 0x00000002077e7825 */ /* 0x008fc600078e02f8 */
[----:B------:R-:W3:Y:S04]  /*4f70*/  LDG.E.U16 R139, desc[UR10][R132.64] ;  /* 0x0000000a848b7981 */ /* 0x000ee8000c1e1500 */
[----:B------:R0:W3:Y:S04]  /*4f80*/  LDG.E.U16 R141, desc[UR10][R126.64] ;  /* 0x0000000a7e8d7981 */ /* 0x0000e8000c1e1500 */
[----:B------:R-:W3:Y:S01]  /*4f90*/  LDG.E.U16 R135, desc[UR10][R130.64] ;  /* 0x0000000a82877981 */ /* 0x000ee2000c1e1500 */
[----:B-----5:R-:W-:-:S03]  /*4fa0*/  IMAD.WIDE R136, R7, 0x2, R224 ;  /* 0x0000000207887825 */ /* 0x020fc600078e02e0 */
[----:B------:R-:W5:Y:S04]  /*4fb0*/  LDG.E.U16 R142, desc[UR10][R142.64] ;  /* 0x0000000a8e8e7981 */ /* 0x000f68000c1e1500 */
[----:B------:R-:W5:Y:S04]  /*4fc0*/  LDG.E.U16 R144, desc[UR10][R144.64] ;  /* 0x0000000a90907981 */ /* 0x000f68000c1e1500 */
[----:B------:R1:W5:Y:S01]  /*4fd0*/  LDG.E.U16 R131, desc[UR10][R128.64] ;  /* 0x0000000a80837981 */ /* 0x000362000c1e1500 */
[----:B0-----:R-:W-:-:S03]  /*4fe0*/  IMAD.WIDE R126, R7, 0x2, R232 ;  /* 0x00000002077e7825 */ /* 0x001fc600078e02e8 */
[----:B------:R0:W5:Y:S01]  /*4ff0*/  LDG.E.U16 R130, desc[UR10][R146.64] ;  /* 0x0000000a92827981 */ /* 0x000162000c1e1500 */
[----:B------:R-:W-:-:S03]  /*5000*/  IMAD.WIDE R132, R7, 0x2, R242 ;  /* 0x0000000207847825 */ /* 0x000fc600078e02f2 */
[----:B------:R0:W5:Y:S01]  /*5010*/  LDG.E.U16 R134, desc[UR10][R126.64] ;  /* 0x0000000a7e867981 */ /* 0x000162000c1e1500 */
[----:B-1----:R-:W-:-:S03]  /*5020*/  IMAD.WIDE R128, R7, 0x2, R238 ;  /* 0x0000000207807825 */ /* 0x002fc600078e02ee */
[----:B------:R-:W2:Y:S04]  /*5030*/  LDG.E.U16 R143, desc[UR10][R136.64] ;  /* 0x0000000a888f7981 */ /* 0x000ea8000c1e1500 */
[----:B------:R1:W5:Y:S01]  /*5040*/  LDG.E.U16 R138, desc[UR10][R128.64] ;  /* 0x0000000a808a7981 */ /* 0x000362000c1e1500 */
[----:B0-----:R-:W-:-:S03]  /*5050*/  IMAD.WIDE R146, R7, 0x2, R200 ;  /* 0x0000000207927825 */ /* 0x001fc600078e02c8 */
[----:B------:R-:W5:Y:S01]  /*5060*/  LDG.E.U16 R132, desc[UR10][R132.64] ;  /* 0x0000000a84847981 */ /* 0x000f62000c1e1500 */
[----:B------:R-:W-:-:S03]  /*5070*/  IMAD.WIDE R126, R7, 0x2, R216 ;  /* 0x00000002077e7825 */ /* 0x000fc600078e02d8 */
[----:B------:R-:W3:Y:S01]  /*5080*/  LDG.E.U16 R156, desc[UR10][R156.64] ;  /* 0x0000000a9c9c7981 */ /* 0x000ee2000c1e1500 */
[----:B-1----:R-:W-:-:S03]  /*5090*/  IMAD.WIDE R128, R7, 0x2, R212 ;  /* 0x0000000207807825 */ /* 0x002fc600078e02d4 */
[----:B------:R0:W5:Y:S01]  /*50a0*/  LDG.E.U16 R145, desc[UR10][R126.64] ;  /* 0x0000000a7e917981 */ /* 0x000162000c1e1500 */
[----:B------:R-:W-:-:S03]  /*50b0*/  IMAD.WIDE R136, R7, 0x2, R204 ;  /* 0x0000000207887825 */ /* 0x000fc600078e02cc */
[----:B------:R-:W5:Y:S04]  /*50c0*/  LDG.E.U16 R128, desc[UR10][R128.64] ;  /* 0x0000000a80807981 */ /* 0x000f68000c1e1500 */
[----:B------:R1:W5:Y:S01]  /*50d0*/  LDG.E.U16 R133, desc[UR10][R148.64] ;  /* 0x0000000a94857981 */ /* 0x000362000c1e1500 */
[----:B0-----:R-:W-:-:S03]  /*50e0*/  IMAD.WIDE R126, R7, 0x2, R208 ;  /* 0x00000002077e7825 */ /* 0x001fc600078e02d0 */
[----:B------:R-:W5:Y:S04]  /*50f0*/  LDG.E.U16 R137, desc[UR10][R136.64] ;  /* 0x0000000a88897981 */ /* 0x000f68000c1e1500 */
[----:B------:R0:W5:Y:S01]  /*5100*/  LDG.E.U16 R129, desc[UR10][R146.64] ;  /* 0x0000000a92817981 */ /* 0x000162000c1e1500 */
[----:B-1----:R-:W-:-:S03]  /*5110*/  IMAD.WIDE R148, R7, 0x2, R190 ;  /* 0x0000000207947825 */ /* 0x002fc600078e02be */
[----:B------:R-:W5:Y:S04]  /*5120*/  LDG.E.U16 R127, desc[UR10][R126.64] ;  /* 0x0000000a7e7f7981 */ /* 0x000f68000c1e1500 */
[----:B------:R1:W5:Y:S01]  /*5130*/  LDG.E.U16 R157, desc[UR10][R152.64] ;  /* 0x0000000a989d7981 */ /* 0x000362000c1e1500 */
[----:B0-----:R-:W-:-:S03]  /*5140*/  IMAD.WIDE R146, R7, 0x2, R188 ;  /* 0x0000000207927825 */ /* 0x001fc600078e02bc */
[----:B------:R0:W5:Y:S04]  /*5150*/  LDG.E.U16 R140, desc[UR10][R148.64] ;  /* 0x0000000a948c7981 */ /* 0x000168000c1e1500 */
[----:B------:R0:W5:Y:S01]  /*5160*/  LDG.E.U16 R136, desc[UR10][R146.64] ;  /* 0x0000000a92887981 */ /* 0x000162000c1e1500 */
[----:B-1----:R-:W-:-:S03]  /*5170*/  IMAD.WIDE R152, R7, 0x2, R180 ;  /* 0x0000000207987825 */ /* 0x002fc600078e02b4 */
[----:B------:R1:W5:Y:S01]  /*5180*/  LDG.E.U16 R126, desc[UR10][R150.64] ;  /* 0x0000000a967e7981 */ /* 0x000362000c1e1500 */
[----:B0-----:R-:W-:-:S03]  /*5190*/  IMAD.WIDE R148, R7, 0x2, R184 ;  /* 0x0000000207947825 */ /* 0x001fc600078e02b8 */
[----:B------:R-:W5:Y:S01]  /*51a0*/  LDG.E.U16 R158, desc[UR10][R158.64] ;  /* 0x0000000a9e9e7981 */ /* 0x000f62000c1e1500 */
[----:B------:R-:W-:-:S03]  /*51b0*/  IMAD.WIDE R146, R7, 0x2, R186 ;  /* 0x0000000207927825 */ /* 0x000fc600078e02ba */
[----:B------:R0:W5:Y:S01]  /*51c0*/  LDG.E.U16 R160, desc[UR10][R148.64] ;  /* 0x0000000a94a07981 */ /* 0x000162000c1e1500 */
[----:B-1----:R-:W-:-:S03]  /*51d0*/  IMAD.WIDE R150, R7, 0x2, R182 ;  /* 0x0000000207967825 */ /* 0x002fc600078e02b6 */
[----:B------:R1:W5:Y:S04]  /*51e0*/  LDG.E.U16 R163, desc[UR10][R152.64] ;  /* 0x0000000a98a37981 */ /* 0x000368000c1e1500 */
[----:B------:R1:W5:Y:S01]  /*51f0*/  LDG.E.U16 R159, desc[UR10][R146.64] ;  /* 0x0000000a929f7981 */ /* 0x000362000c1e1500 */
[----:B0-----:R-:W-:-:S03]  /*5200*/  IMAD.WIDE R148, R7, 0x2, R20 ;  /* 0x0000000207947825 */ /* 0x001fc600078e0214 */
[----:B------:R0:W5:Y:S01]  /*5210*/  LDG.E.U16 R162, desc[UR10][R150.64] ;  /* 0x0000000a96a27981 */ /* 0x000162000c1e1500 */
[----:B-1----:R-:W-:-:S03]  /*5220*/  IMAD.WIDE R152, R7, 0x2, R28 ;  /* 0x0000000207987825 */ /* 0x002fc600078e021c */
[----:B------:R-:W5:Y:S01]  /*5230*/  LDG.E.U16 R154, desc[UR10][R154.64] ;  /* 0x0000000a9a9a7981 */ /* 0x000f62000c1e1500 */
[----:B------:R-:W-:-:S03]  /*5240*/  IMAD.WIDE R146, R7, 0x2, R16 ;  /* 0x0000000207927825 */ /* 0x000fc600078e0210 */
[----:B------:R1:W5:Y:S01]  /*5250*/  LDG.E.U16 R164, desc[UR10][R148.64] ;  /* 0x0000000a94a47981 */ /* 0x000362000c1e1500 */
[----:B0-----:R-:W-:-:S03]  /*5260*/  IMAD.WIDE R150, R7, 0x2, R26 ;  /* 0x0000000207967825 */ /* 0x001fc600078e021a */
[----:B------:R-:W5:Y:S04]  /*5270*/  LDG.E.U16 R152, desc[UR10][R152.64] ;  /* 0x0000000a98987981 */ /* 0x000f68000c1e1500 */
[----:B------:R0:W5:Y:S01]  /*5280*/  LDG.E.U16 R155, desc[UR10][R146.64] ;  /* 0x0000000a929b7981 */ /* 0x000162000c1e1500 */
[----:B-1----:R-:W-:-:S03]  /*5290*/  IMAD.WIDE R148, R7, 0x2, R32 ;  /* 0x0000000207947825 */ /* 0x002fc600078e0220 */
[----:B------:R1:W5:Y:S04]  /*52a0*/  LDG.E.U16 R165, desc[UR10][R150.64] ;  /* 0x0000000a96a57981 */ /* 0x000368000c1e1500 */
[----:B------:R1:W5:Y:S01]  /*52b0*/  LDG.E.U16 R166, desc[UR10][R148.64] ;  /* 0x0000000a94a67981 */ /* 0x000362000c1e1500 */
[----:B0-----:R-:W-:-:S04]  /*52c0*/  IMAD.WIDE R146, R7, 0x2, R30 ;  /* 0x0000000207927825 */ /* 0x001fc800078e021e */
[C---:B-1----:R-:W-:Y:S01]  /*52d0*/  IMAD.WIDE R150, R7.reuse, 0x2, R34 ;  /* 0x0000000207967825 */ /* 0x042fe200078e0222 */
[----:B------:R0:W5:Y:S03]  /*52e0*/  LDG.E.U16 R153, desc[UR10][R146.64] ;  /* 0x0000000a92997981 */ /* 0x000166000c1e1500 */
[C---:B------:R-:W-:Y:S01]  /*52f0*/  IMAD.WIDE R148, R7.reuse, 0x2, R38 ;  /* 0x0000000207947825 */ /* 0x040fe200078e0226 */
[----:B------:R1:W5:Y:S03]  /*5300*/  LDG.E.U16 R167, desc[UR10][R150.64] ;  /* 0x0000000a96a77981 */ /* 0x000366000c1e1500 */
[----:B0-----:R-:W-:-:S04]  /*5310*/  IMAD.WIDE R146, R7, 0x2, R36 ;  /* 0x0000000207927825 */ /* 0x001fc800078e0224 */
[----:B-1----:R-:W-:Y:S01]  /*5320*/  IMAD.WIDE R150, R7, 0x2, R40 ;  /* 0x0000000207967825 */ /* 0x002fe200078e0228 */
[----:B------:R0:W5:Y:S01]  /*5330*/  LDG.E.U16 R179, desc[UR10][R146.64] ;  /* 0x0000000a92b37981 */ /* 0x000162000c1e1500 */
[----:B------:R-:W-:-:S03]  /*5340*/  LEA R161, R206, R161, 0x2 ;  /* 0x000000a1cea17211 */ /* 0x000fc600078e10ff */
[----:B------:R1:W5:Y:S04]  /*5350*/  LDG.E.U16 R206, desc[UR10][R148.64] ;  /* 0x0000000a94ce7981 */ /* 0x000368000c1e1500 */
[----:B------:R1:W5:Y:S01]  /*5360*/  LDG.E.U16 R207, desc[UR10][R150.64] ;  /* 0x0000000a96cf7981 */ /* 0x000362000c1e1500 */
[----:B0-----:R-:W-:-:S04]  /*5370*/  IMAD.WIDE R146, R7, 0x2, R42 ;  /* 0x0000000207927825 */ /* 0x001fc800078e022a */
[C---:B-1----:R-:W-:Y:S01]  /*5380*/  IMAD.WIDE R148, R7.reuse, 0x2, R44 ;  /* 0x0000000207947825 */ /* 0x042fe200078e022c */
[----:B------:R0:W5:Y:S03]  /*5390*/  LDG.E.U16 R210, desc[UR10][R146.64] ;  /* 0x0000000a92d27981 */ /* 0x000166000c1e1500 */
[C---:B------:R-:W-:Y:S01]  /*53a0*/  IMAD.WIDE R150, R7.reuse, 0x2, R46 ;  /* 0x0000000207967825 */ /* 0x040fe200078e022e */
        /* <DEDUP_REMOVED lines=26> */
[----:B0-----:R-:W-:Y:S01]  /*5550*/  IMAD.WIDE R146, R7, 0x2, R172 ;  /* 0x0000000207927825 */ /* 0x001fe200078e02ac */
[----:B------:R-:W-:-:S03]  /*5560*/  LEA R22, R24, R10, 0x3 ;  /* 0x0000000a18167211 */ /* 0x000fc600078e18ff */
[C---:B-1----:R-:W-:Y:S01]  /*5570*/  IMAD.WIDE R148, R7.reuse, 0x2, R174 ;  /* 0x0000000207947825 */ /* 0x042fe200078e02ae */
[----:B------:R0:W5:Y:S03]  /*5580*/  LDG.E.U16 R237, desc[UR10][R146.64] ;  /* 0x0000000a92ed7981 */ /* 0x000166000c1e1500 */
[C---:B------:R-:W-:Y:S01]  /*5590*/  IMAD.WIDE R150, R7.reuse, 0x2, R176 ;  /* 0x0000000207967825 */ /* 0x040fe200078e02b0 */
[----:B------:R1:W5:Y:S03]  /*55a0*/  LDG.E.U16 R240, desc[UR10][R148.64] ;  /* 0x0000000a94f07981 */ /* 0x000366000c1e1500 */
[----:B------:R-:W-:Y:S02]  /*55b0*/  IMAD R18, R24, 0x4, R10 ;  /* 0x0000000418127824 */ /* 0x000fe400078e020a */
[----:B------:R-:W5:Y:S01]  /*55c0*/  LDG.E.U16 R151, desc[UR10][R150.64] ;  /* 0x0000000a96977981 */ /* 0x000f62000c1e1500 */
[----:B0-----:R-:W-:-:S04]  /*55d0*/  IMAD.WIDE R146, R7, 0x2, R12 ;  /* 0x0000000207927825 */ /* 0x001fc800078e020c */
[C---:B-1----:R-:W-:Y:S01]  /*55e0*/  IMAD.WIDE R148, R7.reuse, 0x2, R18 ;  /* 0x0000000207947825 */ /* 0x042fe200078e0212 */
[----:B------:R0:W5:Y:S03]  /*55f0*/  LDG.E.U16 R150, desc[UR10][R146.64] ;  /* 0x0000000a92967981 */ /* 0x000166000c1e1500 */
[----:B------:R-:W-:Y:S02]  /*5600*/  IMAD R24, R24, 0x10, R10 ;  /* 0x0000001018187824 */ /* 0x000fe400078e020a */
[----:B------:R-:W5:Y:S01]  /*5610*/  LDG.E.U16 R148, desc[UR10][R148.64] ;  /* 0x0000000a94947981 */ /* 0x000f62000c1e1500 */
[----:B0-----:R-:W-:-:S05]  /*5620*/  IMAD.WIDE R146, R7, 0x2, R22 ;  /* 0x0000000207927825 */ /* 0x001fca00078e0216 */
[----:B------:R0:W5:Y:S02]  /*5630*/  LDG.E.U16 R149, desc[UR10][R146.64] ;  /* 0x0000000a92957981 */ /* 0x000164000c1e1500 */
[----:B0-----:R-:W-:-:S06]  /*5640*/  IMAD.WIDE R146, R7, 0x2, R24 ;  /* 0x0000000207927825 */ /* 0x001fcc00078e0218 */
[----:B------:R0:W5:Y:S01]  /*5650*/  LDG.E.U16 R147, desc[UR10][R146.64] ;  /* 0x0000000a92937981 */ /* 0x000162000c1e1500 */
[----:B------:R-:W-:-:S04]  /*5660*/  SHF.L.U32 R250, R250, 0x8, RZ ;  /* 0x00000008fafa7819 */ /* 0x000fc800000006ff */
[----:B------:R-:W-:Y:S02]  /*5670*/  LOP3.LUT R241, R241, 0xf00, R250, 0xf8, !PT ;  /* 0x00000f00f1f17812 */ /* 0x000fe400078ef8fa */
[----:B------:R-:W1:Y:S01]  /*5680*/  LDS R250, [R88] ;  /* 0x0000000058fa7984 */ /* 0x000e620000000800 */
[----:B------:R-:W-:-:S04]  /*5690*/  FADD R0, -R84, R0 ;  /* 0x0000000054007221 */ /* 0x000fc80000000100 */
[----:B------:R-:W-:-:S04]  /*56a0*/  FMUL R0, R0, 1.4426950216293334961 ;  /* 0x3fb8aa3b00007820 */ /* 0x000fc80000400000 */
[----:B0-----:R0:W1:Y:S01]  /*56b0*/  MUFU.EX2 R146, R0 ;  /* 0x0000000000927308 */ /* 0x0010620000000800 */
[----:B------:R-:W-:Y:S01]  /*56c0*/  LOP3.LUT R161, R241, R161, RZ, 0x3c, !PT ;  /* 0x000000a1f1a17212 */ /* 0x000fe200078e3cff */
[----:B------:R-:W-:Y:S01]  /*56d0*/  IMAD.SHL.U32 R241, R251, 0x2, RZ ;  /* 0x00000002fbf17824 */ /* 0x000fe200078e00ff */
[----:B0-----:R-:W-:Y:S01]  /*56e0*/  LDS R0, [R88+0x100] ;  /* 0x0001000058007984 */ /* 0x001fe20000000800 */
[----:B-1----:R-:W-:-:S03]  /*56f0*/  FFMA R178, R146, R178, R250 ;  /* 0x000000b292b27223 */ /* 0x002fc600000000fa */
[----:B------:R-:W-:Y:S02]  /*5700*/  IADD3 R250, R89, -R241, RZ ;  /* 0x800000f159fa7210 */ /* 0x000fe40007ffe0ff */
[----:B------:R-:W-:Y:S04]  /*5710*/  LDS R89, [R88+0x80] ;  /* 0x0000800058597984 */ /* 0x000fe80000000800 */
[----:B------:R-:W-:Y:S01]  /*5720*/  LDS R88, [R88+0x180] ;  /* 0x0001800058587984 */ /* 0x000fe20000000800 */
[----:B------:R-:W-:Y:S01]  /*5730*/  BAR.SYNC.DEFER_BLOCKING 0x0 ;  /* 0x0000000000007b1d */ /* 0x000fe20000010000 */
[----:B------:R-:W-:-:S05]  /*5740*/  LOP3.LUT R251, R241, 0x10, RZ, 0x3c, !PT ;  /* 0x00000010f1fb7812 */ /* 0x000fca00078e3cff */
[----:B----4-:R-:W-:Y:S04]  /*5750*/  STS.U16 [R250], R90 ;  /* 0x0000005afa007388 */ /* 0x010fe80000000400 */
[----:B--2---:R0:W-:Y:S04]  /*5760*/  STS.U16 [R250+0x1000], R143 ;  /* 0x0010008ffa007388 */ /* 0x0041e80000000400 */
[----:B---3--:R-:W-:Y:S01]  /*5770*/  STS.U16 [R250+0x1800], R156 ;  /* 0x0018009cfa007388 */ /* 0x008fe20000000400 */
[----:B0-----:R-:W-:-:S03]  /*5780*/  LOP3.LUT R143, R241, 0x20, RZ, 0x3c, !PT ;  /* 0x00000020f18f7812 */ /* 0x001fc600078e3cff */
[----:B-----5:R-:W-:Y:S04]  /*5790*/  STS.U16 [R250+0x2000], R162 ;  /* 0x002000a2fa007388 */ /* 0x020fe80000000400 */
[----:B------:R-:W-:Y:S01]  /*57a0*/  STS.U16 [R250+0x2800], R166 ;  /* 0x002800a6fa007388 */ /* 0x000fe20000000400 */
[----:B------:R-:W-:Y:S02]  /*57b0*/  F2FP.F16.F32.PACK_AB R94, R93, R94 ;  /* 0x0000005e5d5e723e */ /* 0x000fe400000000ff */
[----:B------:R-:W-:Y:S02]  /*57c0*/  F2FP.F16.F32.PACK_AB R96, R95, R96 ;  /* 0x000000605f60723e */ /* 0x000fe400000000ff */
[----:B------:R-:W-:Y:S02]  /*57d0*/  F2FP.F16.F32.PACK_AB R92, R91, R92 ;  /* 0x0000005c5b5c723e */ /* 0x000fe400000000ff */
[----:B------:R-:W-:-:S02]  /*57e0*/  F2FP.F16.F32.PACK_AB R98, R97, R98 ;  /* 0x000000626162723e */ /* 0x000fc400000000ff */
[----:B------:R-:W-:Y:S02]  /*57f0*/  F2FP.F16.F32.PACK_AB R93, R100, R99 ;  /* 0x00000063645d723e */ /* 0x000fe400000000ff */
[----:B------:R-:W-:Y:S02]  /*5800*/  F2FP.F16.F32.PACK_AB R95, R102, R101 ;  /* 0x00000065665f723e */ /* 0x000fe400000000ff */
[----:B------:R-:W-:Y:S02]  /*5810*/  IADD3 R161, R161, UR6, RZ ;  /* 0x00000006a1a17c10 */ /* 0x000fe4000fffe0ff */
[----:B------:R-:W-:Y:S02]  /*5820*/  F2FP.F16.F32.PACK_AB R97, R104, R103 ;  /* 0x000000676861723e */ /* 0x000fe400000000ff */
[----:B------:R-:W-:Y:S01]  /*5830*/  F2FP.F16.F32.PACK_AB R99, R106, R105 ;  /* 0x000000696a63723e */ /* 0x000fe200000000ff */
[----:B------:R-:W-:Y:S01]  /*5840*/  STS.U16 [R250+0x3000], R215 ;  /* 0x003000d7fa007388 */ /* 0x000fe20000000400 */
[----:B------:R-:W-:-:S02]  /*5850*/  F2FP.F16.F32.PACK_AB R100, R108, R107 ;  /* 0x0000006b6c64723e */ /* 0x000fc400000000ff */
[----:B------:R-:W-:Y:S01]  /*5860*/  F2FP.F16.F32.PACK_AB R102, R110, R109 ;  /* 0x0000006d6e66723e */ /* 0x000fe200000000ff */
[----:B------:R-:W-:Y:S01]  /*5870*/  STS.U16 [R250+0x3800], R229 ;  /* 0x003800e5fa007388 */ /* 0x000fe20000000400 */
[----:B------:R-:W-:Y:S02]  /*5880*/  F2FP.F16.F32.PACK_AB R101, R116, R115 ;  /* 0x000000737465723e */ /* 0x000fe400000000ff */
[----:B------:R-:W-:Y:S02]  /*5890*/  F2FP.F16.F32.PACK_AB R103, R118, R117 ;  /* 0x000000757667723e */ /* 0x000fe400000000ff */
[----:B------:R-:W-:Y:S01]  /*58a0*/  F2FP.F16.F32.PACK_AB R104, R112, R111 ;  /* 0x0000006f7068723e */ /* 0x000fe200000000ff */
[----:B------:R0:W-:Y:S02]  /*58b0*/  STS.U16 [R250+0x800], R147 ;  /* 0x00080093fa007388 */ /* 0x0001e40000000400 */
[----:B0-----:R-:W0:Y:S02]  /*58c0*/  S2R R147, SR_TID.X ;  /* 0x0000000000937919 */ /* 0x001e240000002100 */
[----:B------:R0:W-:Y:S04]  /*58d0*/  STS.U16 [R251+UR6+0x100], R124 ;  /* 0x0001007cfb007988 */ /* 0x0001e80008000406 */
[----:B------:R1:W-:Y:S04]  /*58e0*/  STS.U16 [R251+UR6+0x900], R141 ;  /* 0x0009008dfb007988 */ /* 0x0003e80008000406 */
[----:B------:R-:W-:Y:S01]  /*58f0*/  STS.U16 [R251+UR6+0x1100], R144 ;  /* 0x00110090fb007988 */ /* 0x000fe20008000406 */
[----:B0-----:R-:W-:-:S02]  /*5900*/  LOP3.LUT R124, R147, 0x60, RZ, 0xc0, !PT ;  /* 0x00000060937c7812 */ /* 0x001fc400078ec0ff */
[C---:B------:R-:W-:Y:S01]  /*5910*/  LOP3.LUT R90, R147.reuse, 0x7, RZ, 0xc0, !PT ;  /* 0x00000007935a7812 */ /* 0x040fe200078ec0ff */
[----:B-1----:R-:W-:-:S04]  /*5920*/  IMAD.SHL.U32 R141, R147, 0x2, RZ ;  /* 0x00000002938d7824 */ /* 0x002fc800078e00ff */
[C---:B------:R-:W-:Y:S01]  /*5930*/  IMAD R124, R90.reuse, 0x4, R124 ;  /* 0x000000045a7c7824 */ /* 0x040fe200078e027c */
[----:B------:R-:W-:-:S04]  /*5940*/  SHF.L.U32 R90, R90, 0x4, RZ ;  /* 0x000000045a5a7819 */ /* 0x000fc800000006ff */
[----:B------:R-:W-:Y:S01]  /*5950*/  LOP3.LUT R141, R90, 0x30, R141, 0x78, !PT ;  /* 0x000000305a8d7812 */ /* 0x000fe200078e788d */
[----:B------:R-:W-:Y:S04]  /*5960*/  STS.U16 [R251+UR6+0x1900], R157 ;  /* 0x0019009dfb007988 */ /* 0x000fe80008000406 */
[----:B------:R-:W-:Y:S01]  /*5970*/  IMAD.U32 R124, R124, 0x40, R141 ;  /* 0x000000407c7c7824 */ /* 0x000fe200078e008d */
[C---:B------:R-:W-:Y:S01]  /*5980*/  LOP3.LUT R141, R241.reuse, 0x30, RZ, 0x3c, !PT ;  /* 0x00000030f18d7812 */ /* 0x040fe200078e3cff */
        /* <DEDUP_REMOVED lines=12> */
[----:B------:R0:W-:Y:S04]  /*5a50*/  STS.U16 [R141+UR6+0xb00], R123 ;  /* 0x000b007b8d007988 */ /* 0x0001e80008000406 */
[----:B------:R1:W-:Y:S01]  /*5a60*/  STS.U16 [R141+UR6+0x300], R125 ;  /* 0x0003007d8d007988 */ /* 0x0003e20008000406 */
[----:B0-----:R-:W-:-:S03]  /*5a70*/  LOP3.LUT R123, R241, 0x40, RZ, 0x3c, !PT ;  /* 0x00000040f17b7812 */ /* 0x001fc600078e3cff */
[----:B------:R-:W-:Y:S01]  /*5a80*/  STS.U16 [R141+UR6+0x1300], R128 ;  /* 0x001300808d007988 */ /* 0x000fe20008000406 */
[----:B-1----:R-:W-:-:S03]  /*5a90*/  LOP3.LUT R125, R241, 0x50, RZ, 0x3c, !PT ;  /* 0x00000050f17d7812 */ /* 0x002fc600078e3cff */
        /* <DEDUP_REMOVED lines=12> */
[----:B------:R0:W-:Y:S01]  /*5b60*/  STS.U16 [R123+UR6+0x3c00], R237 ;  /* 0x003c00ed7b007988 */ /* 0x0001e20008000406 */
[----:B------:R-:W-:-:S02]  /*5b70*/  F2FP.F16.F32.PACK_AB R106, R114, R113 ;  /* 0x00000071726a723e */ /* 0x000fc400000000ff */
[----:B------:R-:W-:Y:S01]  /*5b80*/  F2FP.F16.F32.PACK_AB R105, R121, R119 ;  /* 0x000000777969723e */ /* 0x000fe200000000ff */
[----:B------:R-:W-:Y:S01]  /*5b90*/  STS.U16 [R125+UR6+0x500], R139 ;  /* 0x0005008b7d007988 */ /* 0x000fe20008000406 */
[----:B------:R-:W-:Y:S02]  /*5ba0*/  F2FP.F16.F32.PACK_AB R107, R120, R122 ;  /* 0x0000007a786b723e */ /* 0x000fe400000000ff */
[C---:B0-----:R-:W-:Y:S02]  /*5bb0*/  LOP3.LUT R123, R241.reuse, 0x60, RZ, 0x3c, !PT ;  /* 0x00000060f17b7812 */ /* 0x041fe400078e3cff */
        /* <DEDUP_REMOVED lines=24> */
[----:B------:R-:W-:Y:S04]  /*5d40*/  STSM.16.M88.4 [R161+0x4000], R92 ;  /* 0x0040005ca1007844 */ /* 0x000fe80000000200 */
[----:B------:R-:W-:Y:S04]  /*5d50*/  STSM.16.M88.4 [R161+0x4080], R96 ;  /* 0x00408060a1007844 */ /* 0x000fe80000000200 */
[----:B------:R-:W-:Y:S04]  /*5d60*/  STSM.16.M88.4 [R161+0x5000], R100 ;  /* 0x00500064a1007844 */ /* 0x000fe80000000200 */
[----:B------:R-:W-:Y:S01]  /*5d70*/  STSM.16.M88.4 [R161+0x5080], R104 ;  /* 0x00508068a1007844 */ /* 0x000fe20000000200 */
[----:B------:R-:W-:Y:S01]  /*5d80*/  BAR.SYNC.DEFER_BLOCKING 0x0 ;  /* 0x0000000000007b1d */ /* 0x000fe20000010000 */
[----:B------:R-:W-:-:S04]  /*5d90*/  SHF.L.U32 R142, R147, 0x8, RZ ;  /* 0x00000008938e7819 */ /* 0x000fc800000006ff */
[----:B------:R-:W-:-:S04]  /*5da0*/  LOP3.LUT R90, R90, 0xf00, R142, 0xf8, !PT ;  /* 0x00000f005a5a7812 */ /* 0x000fc800078ef88e */
[----:B------:R-:W-:Y:S01]  /*5db0*/  LOP3.LUT R90, R90, 0x10, R147, 0x78, !PT ;  /* 0x000000105a5a7812 */ /* 0x000fe200078e7893 */
[----:B------:R-:W-:-:S04]  /*5dc0*/  FADD R91, -R85, R3 ;  /* 0x00000003555b7221 */ /* 0x000fc80000000100 */
[----:B------:R-:W-:Y:S04]  /*5dd0*/  LDSM.16.M88.4 R100, [R90+UR6+0x4000] ;  /* 0x004000065a64783b */ /* 0x000fe80008000200 */
[----:B------:R-:W0:Y:S01]  /*5de0*/  LDSM.16.M88.4 R96, [R124+UR6] ;  /* 0x000000067c60783b */ /* 0x000e220008000200 */
[----:B------:R-:W-:-:S03]  /*5df0*/  FMUL R91, R91, 1.4426950216293334961 ;  /* 0x3fb8aa3b5b5b7820 */ /* 0x000fc60000400000 */
[----:B------:R-:W1:Y:S01]  /*5e00*/  LDSM.16.M88.4 R92, [R124+UR6+0x2000] ;  /* 0x002000067c5c783b */ /* 0x000e620008000200 */
[----:B------:R-:W-:Y:S02]  /*5e10*/  FADD R3, -R86, R2 ;  /* 0x0000000256037221 */ /* 0x000fe40000000100 */
[----:B------:R2:W3:Y:S01]  /*5e20*/  MUFU.EX2 R2, R91 ;  /* 0x0000005b00027308 */ /* 0x0004e20000000800 */
[----:B------:R-:W4:Y:S01]  /*5e30*/  LDSM.16.M88.4 R104, [R90+UR6+0x5000] ;  /* 0x005000065a68783b */ /* 0x000f220008000200 */
[----:B------:R-:W-:Y:S01]  /*5e40*/  FMUL R3, R3, 1.4426950216293334961 ;  /* 0x3fb8aa3b03037820 */ /* 0x000fe20000400000 */
[----:B--2---:R-:W-:-:S05]  /*5e50*/  FADD R91, -R87, R9 ;  /* 0x00000009575b7221 */ /* 0x004fca0000000100 */
[----:B------:R2:W5:Y:S01]  /*5e60*/  MUFU.EX2 R9, R3 ;  /* 0x0000000300097308 */ /* 0x0005620000000800 */
[C---:B------:R-:W-:Y:S01]  /*5e70*/  FMUL R80, R146.reuse, R80 ;  /* 0x0000005092507220 */ /* 0x040fe20000400000 */
[----:B------:R-:W-:Y:S01]  /*5e80*/  FMUL R81, R146, R81 ;  /* 0x0000005192517220 */ /* 0x000fe20000400000 */
[----:B--2---:R-:W-:Y:S01]  /*5e90*/  FMUL R3, R91, 1.4426950216293334961 ;  /* 0x3fb8aa3b5b037820 */ /* 0x004fe20000400000 */
[C---:B---3--:R-:W-:Y:S01]  /*5ea0*/  FMUL R82, R2.reuse, R82 ;  /* 0x0000005202527220 */ /* 0x048fe20000400000 */
[----:B------:R-:W-:Y:S01]  /*5eb0*/  FMUL R83, R2, R83 ;  /* 0x0000005302537220 */ /* 0x000fe20000400000 */
[----:B------:R-:W-:-:S03]  /*5ec0*/  LOP3.LUT R91, R90, 0x20, RZ, 0x3c, !PT ;  /* 0x000000205a5b7812 */ /* 0x000fc600078e3cff */
[----:B------:R-:W2:Y:S01]  /*5ed0*/  MUFU.EX2 R3, R3 ;  /* 0x0000000300037308 */ /* 0x000ea20000000800 */
[C---:B------:R-:W-:Y:S01]  /*5ee0*/  FMUL R112, R146.reuse, R76 ;  /* 0x0000004c92707220 */ /* 0x040fe20000400000 */
[----:B------:R-:W-:Y:S01]  /*5ef0*/  FMUL R113, R146, R77 ;  /* 0x0000004d92717220 */ /* 0x000fe20000400000 */
[C---:B------:R-:W-:Y:S01]  /*5f00*/  FMUL R114, R2.reuse, R78 ;  /* 0x0000004e02727220 */ /* 0x040fe20000400000 */
[----:B------:R-:W-:Y:S01]  /*5f10*/  FMUL R115, R2, R79 ;  /* 0x0000004f02737220 */ /* 0x000fe20000400000 */
[----:B------:R-:W-:Y:S01]  /*5f20*/  LDSM.16.M88.4 R108, [R91+UR6+0x5000] ;  /* 0x005000065b6c783b */ /* 0x000fe20008000200 */
[C---:B0-----:R-:W-:Y:S03]  /*5f30*/  HMMA.16816.F32 R76, R100.reuse, R96, R80 ;  /* 0x00000060644c723c */ /* 0x041fe60000001850 */
[----:B------:R-:W0:Y:S01]  /*5f40*/  LDSM.16.M88.4 R80, [R91+UR6+0x4000] ;  /* 0x004000065b50783b */ /* 0x000e220008000200 */
[C---:B-----5:R-:W-:Y:S01]  /*5f50*/  FMUL R72, R9.reuse, R72 ;  /* 0x0000004809487220 */ /* 0x060fe20000400000 */
[----:B------:R-:W-:Y:S01]  /*5f60*/  FMUL R73, R9, R73 ;  /* 0x0000004909497220 */ /* 0x000fe20000400000 */
[----:B-1----:R-:W-:Y:S01]  /*5f70*/  HMMA.16816.F32 R100, R100, R92, R112 ;  /* 0x0000005c6464723c */ /* 0x002fe20000001870 */
[C---:B--2---:R-:W-:Y:S01]  /*5f80*/  FMUL R74, R3.reuse, R74 ;  /* 0x0000004a034a7220 */ /* 0x044fe20000400000 */
[----:B------:R-:W-:-:S05]  /*5f90*/  FMUL R75, R3, R75 ;  /* 0x0000004b034b7220 */ /* 0x000fca0000400000 */
[C---:B------:R-:W-:Y:S01]  /*5fa0*/  FMUL R112, R9.reuse, R68 ;  /* 0x0000004409707220 */ /* 0x040fe20000400000 */
[----:B------:R-:W-:Y:S01]  /*5fb0*/  FMUL R113, R9, R69 ;  /* 0x0000004509717220 */ /* 0x000fe20000400000 */
[C---:B------:R-:W-:Y:S01]  /*5fc0*/  FMUL R114, R3.reuse, R70 ;  /* 0x0000004603727220 */ /* 0x040fe20000400000 */
[----:B------:R-:W-:Y:S02]  /*5fd0*/  FMUL R115, R3, R71 ;  /* 0x0000004703737220 */ /* 0x000fe40000400000 */
[----:B----4-:R-:W-:Y:S01]  /*5fe0*/  HMMA.16816.F32 R68, R104, R96, R72 ;  /* 0x000000606844723c */ /* 0x010fe20000001848 */
[----:B------:R-:W-:Y:S02]  /*5ff0*/  LOP3.LUT R125, R90, 0x40, RZ, 0x3c, !PT ;  /* 0x000000405a7d7812 */ /* 0x000fe400078e3cff */
[----:B------:R-:W-:-:S03]  /*6000*/  LOP3.LUT R126, R124, 0x40, RZ, 0x3c, !PT ;  /* 0x000000407c7e7812 */ /* 0x000fc600078e3cff */
[----:B------:R-:W-:Y:S01]  /*6010*/  HMMA.16816.F32 R104, R104, R92, R112 ;  /* 0x0000005c6868723c */ /* 0x000fe20000001870 */
[----:B------:R-:W-:Y:S04]  /*6020*/  LDSM.16.M88.4 R72, [R125+UR6+0x4000] ;  /* 0x004000067d48783b */ /* 0x000fe80008000200 */
[----:B------:R-:W1:Y:S04]  /*6030*/  LDSM.16.M88.4 R112, [R126+UR6] ;  /* 0x000000067e70783b */ /* 0x000e680008000200 */
[----:B------:R-:W2:Y:S04]  /*6040*/  LDSM.16.M88.4 R116, [R126+UR6+0x2000] ;  /* 0x002000067e74783b */ /* 0x000ea80008000200 */
[----:B------:R-:W3:Y:S01]  /*6050*/  LDSM.16.M88.4 R120, [R125+UR6+0x5000] ;  /* 0x005000067d78783b */ /* 0x000ee20008000200 */
[----:B------:R-:W-:Y:S01]  /*6060*/  LOP3.LUT R127, R90, 0x60, RZ, 0x3c, !PT ;  /* 0x000000605a7f7812 */ /* 0x000fe200078e3cff */
[C---:B0-----:R-:W-:Y:S06]  /*6070*/  HMMA.16816.F32 R76, R80.reuse, R98, R76 ;  /* 0x00000062504c723c */ /* 0x041fec000000184c */
[----:B------:R-:W-:Y:S01]  /*6080*/  HMMA.16816.F32 R100, R80, R94, R100 ;  /* 0x0000005e5064723c */ /* 0x000fe20000001864 */
[----:B------:R-:W0:Y:S05]  /*6090*/  LDSM.16.M88.4 R80, [R127+UR6+0x4000] ;  /* 0x004000067f50783b */ /* 0x000e2a0008000200 */
[C---:B------:R-:W-:Y:S01]  /*60a0*/  HMMA.16816.F32 R68, R108.reuse, R98, R68 ;  /* 0x000000626c44723c */ /* 0x040fe20000001844 */
[----:B------:R-:W-:Y:S05]  /*60b0*/  LDSM.16.M88.4 R96, [R90+UR6+0x4080] ;  /* 0x004080065a60783b */ /* 0x000fea0008000200 */
[----:B------:R-:W-:Y:S01]  /*60c0*/  HMMA.16816.F32 R104, R108, R94, R104 ;  /* 0x0000005e6c68723c */ /* 0x000fe20000001868 */
[----:B------:R-:W4:Y:S04]  /*60d0*/  LDSM.16.M88.4 R92, [R127+UR6+0x5000] ;  /* 0x005000067f5c783b */ /* 0x000f280008000200 */
[----:B------:R5:W-:Y:S01]  /*60e0*/  LDSM.16.M88.4 R108, [R90+UR6+0x5080] ;  /* 0x005080065a6c783b */ /* 0x000be20008000200 */
[C---:B-1----:R-:W-:Y:S01]  /*60f0*/  HMMA.16816.F32 R76, R72.reuse, R112, R76 ;  /* 0x00000070484c723c */ /* 0x042fe2000000184c */
[----:B-----5:R-:W1:Y:S05]  /*6100*/  LDC R90, c[0x0][0x280] ;  /* 0x0000a000ff5a7b82 */ /* 0x020e6a0000000800 */
[----:B--2---:R-:W-:Y:S01]  /*6110*/  HMMA.16816.F32 R100, R72, R116, R100 ;  /* 0x000000744864723c */ /* 0x004fe20000001864 */
[----:B------:R-:W2:Y:S05]  /*6120*/  LDSM.16.M88.4 R72, [R124+UR6+0x80] ;  /* 0x000080067c48783b */ /* 0x000eaa0008000200 */
[C---:B---3--:R-:W-:Y:S06]  /*6130*/  HMMA.16816.F32 R68, R120.reuse, R112, R68 ;  /* 0x000000707844723c */ /* 0x048fec0000001844 */
[----:B------:R-:W-:Y:S01]  /*6140*/  HMMA.16816.F32 R104, R120, R116, R104 ;  /* 0x000000747868723c */ /* 0x000fe20000001868 */
[----:B------:R-:W3:Y:S05]  /*6150*/  LDSM.16.M88.4 R120, [R124+UR6+0x2080] ;  /* 0x002080067c78783b */ /* 0x000eea0008000200 */
[C---:B0-----:R-:W-:Y:S06]  /*6160*/  HMMA.16816.F32 R76, R80.reuse, R114, R76 ;  /* 0x00000072504c723c */ /* 0x041fec000000184c */
[----:B------:R-:W-:Y:S01]  /*6170*/  HMMA.16816.F32 R100, R80, R118, R100 ;  /* 0x000000765064723c */ /* 0x000fe20000001864 */
[----:B------:R-:W-:Y:S05]  /*6180*/  LDSM.16.M88.4 R80, [R91+UR6+0x5080] ;  /* 0x005080065b50783b */ /* 0x000fea0008000200 */
[C---:B----4-:R-:W-:Y:S01]  /*6190*/  HMMA.16816.F32 R68, R92.reuse, R114, R68 ;  /* 0x000000725c44723c */ /* 0x050fe20000001844 */
[----:B------:R-:W-:Y:S05]  /*61a0*/  LDSM.16.M88.4 R112, [R125+UR6+0x4080] ;  /* 0x004080067d70783b */ /* 0x000fea0008000200 */
[----:B------:R-:W-:Y:S01]  /*61b0*/  HMMA.16816.F32 R104, R92, R118, R104 ;  /* 0x000000765c68723c */ /* 0x000fe20000001868 */
[----:B------:R0:W4:Y:S04]  /*61c0*/  LDSM.16.M88.4 R92, [R91+UR6+0x4080] ;  /* 0x004080065b5c783b */ /* 0x0001280008000200 */
[----:B------:R-:W-:Y:S01]  /*61d0*/  LDSM.16.M88.4 R116, [R125+UR6+0x5080] ;  /* 0x005080067d74783b */ /* 0x000fe20008000200 */
[C---:B--2---:R-:W-:Y:S01]  /*61e0*/  HMMA.16816.F32 R76, R96.reuse, R72, R76 ;  /* 0x00000048604c723c */ /* 0x044fe2000000184c */
[----:B0-----:R-:W0:Y:S05]  /*61f0*/  LDC R91, c[0x0][0x254] ;  /* 0x00009500ff5b7b82 */ /* 0x001e2a0000000800 */
[----:B---3--:R-:W-:Y:S06]  /*6200*/  HMMA.16816.F32 R100, R96, R120, R100 ;  /* 0x000000786064723c */ /* 0x008fec0000001864 */
[C---:B------:R-:W-:Y:S01]  /*6210*/  HMMA.16816.F32 R96, R108.reuse, R72, R68 ;  /* 0x000000486c60723c */ /* 0x040fe20000001844 */
[----:B------:R-:W-:Y:S05]  /*6220*/  LDSM.16.M88.4 R68, [R126+UR6+0x2080] ;  /* 0x002080067e44783b */ /* 0x000fea0008000200 */
[----:B------:R-:W-:Y:S01]  /*6230*/  HMMA.16816.F32 R108, R108, R120, R104 ;  /* 0x000000786c6c723c */ /* 0x000fe20000001868 */
[----:B------:R-:W2:Y:S05]  /*6240*/  LDSM.16.M88.4 R104, [R126+UR6+0x80] ;  /* 0x000080067e68783b */ /* 0x000eaa0008000200 */
[C---:B----4-:R-:W-:Y:S06]  /*6250*/  HMMA.16816.F32 R76, R92.reuse, R74, R76 ;  /* 0x0000004a5c4c723c */ /* 0x050fec000000184c */
[----:B------:R-:W-:Y:S01]  /*6260*/  HMMA.16816.F32 R100, R92, R122, R100 ;  /* 0x0000007a5c64723c */ /* 0x000fe20000001864 */
[----:B------:R-:W-:Y:S05]  /*6270*/  LDSM.16.M88.4 R92, [R127+UR6+0x5080] ;  /* 0x005080067f5c783b */ /* 0x000fea0008000200 */
[C---:B------:R-:W-:Y:S01]  /*6280*/  HMMA.16816.F32 R96, R80.reuse, R74, R96 ;  /* 0x0000004a5060723c */ /* 0x040fe20000001860 */
[----:B------:R-:W3:Y:S05]  /*6290*/  LDSM.16.M88.4 R72, [R127+UR6+0x4080] ;  /* 0x004080067f48783b */ /* 0x000eea0008000200 */
[----:B------:R-:W-:Y:S01]  /*62a0*/  HMMA.16816.F32 R108, R80, R122, R108 ;  /* 0x0000007a506c723c */ /* 0x000fe2000000186c */
[----:B------:R-:W-:-:S05]  /*62b0*/  UIADD3 UR4, UR4, 0x80, URZ ;  /* 0x0000008004047890 */ /* 0x000fca000fffe03f */
[C---:B--2---:R-:W-:Y:S06]  /*62c0*/  HMMA.16816.F32 R76, R112.reuse, R104, R76 ;  /* 0x00000068704c723c */ /* 0x044fec000000184c */
[----:B------:R-:W-:Y:S06]  /*62d0*/  HMMA.16816.F32 R100, R112, R68, R100 ;  /* 0x000000447064723c */ /* 0x000fec0000001864 */
[C---:B------:R-:W-:Y:S01]  /*62e0*/  HMMA.16816.F32 R96, R116.reuse, R104, R96 ;  /* 0x000000687460723c */ /* 0x040fe20000001860 */
[----:B------:R-:W2:Y:S05]  /*62f0*/  LDC R104, c[0x0][0x264] ;  /* 0x00009900ff687b82 */ /* 0x000eaa0000000800 */
[----:B------:R-:W-:Y:S01]  /*6300*/  HMMA.16816.F32 R108, R116, R68, R108 ;  /* 0x00000044746c723c */ /* 0x000fe2000000186c */
[----:B-1----:R-:W-:Y:S01]  /*6310*/  ISETP.LE.AND P1, PT, R90, UR4, PT ;  /* 0x000000045a007c0c */ /* 0x002fe2000bf23270 */
[----:B------:R-:W-:-:S04]  /*6320*/  FFMA R4, R2, R4, R89 ;  /* 0x0000000402047223 */ /* 0x000fc80000000059 */
[----:B---3--:R-:W-:Y:S01]  /*6330*/  HMMA.16816.F32 R80, R72, R106, R76 ;  /* 0x0000006a4850723c */ /* 0x008fe2000000184c */
[----:B------:R-:W-:Y:S01]  /*6340*/  FFMA R5, R9, R5, R0 ;  /* 0x0000000509057223 */ /* 0x000fe20000000000 */
[----:B------:R-:W-:-:S04]  /*6350*/  FFMA R8, R3, R8, R88 ;  /* 0x0000000803087223 */ /* 0x000fc80000000058 */
[----:B------:R-:W-:Y:S01]  /*6360*/  HMMA.16816.F32 R76, R72, R70, R100 ;  /* 0x00000046484c723c */ /* 0x000fe20000001864 */
[----:B0-----:R-:W-:Y:S01]  /*6370*/  LEA R6, R91, R6, 0x7 ;  /* 0x000000065b067211 */ /* 0x001fe200078e38ff */
[----:B------:R-:W-:Y:S01]  /*6380*/  IMAD.MOV.U32 R0, RZ, RZ, R84 ;  /* 0x000000ffff007224 */ /* 0x000fe200078e0054 */
[----:B------:R-:W-:-:S03]  /*6390*/  MOV R3, R85 ;  /* 0x0000005500037202 */ /* 0x000fc60000000f00 */
[----:B------:R-:W-:Y:S01]  /*63a0*/  HMMA.16816.F32 R72, R92, R106, R96 ;  /* 0x0000006a5c48723c */ /* 0x000fe20000001860 */
[----:B--2---:R-:W-:Y:S01]  /*63b0*/  IMAD R7, R104, 0x80, R7 ;  /* 0x0000008068077824 */ /* 0x004fe200078e0207 */
[----:B------:R-:W-:Y:S01]  /*63c0*/  MOV R9, R87 ;  /* 0x0000005700097202 */ /* 0x000fe20000000f00 */
[----:B------:R-:W-:-:S03]  /*63d0*/  IMAD.MOV.U32 R2, RZ, RZ, R86 ;  /* 0x000000ffff027224 */ /* 0x000fc600078e0056 */
[----:B------:R-:W-:Y:S01]  /*63e0*/  HMMA.16816.F32 R68, R92, R70, R108 ;  /* 0x000000465c44723c */ /* 0x000fe2000000186c */
[----:B------:R-:W-:-:S08]  /*63f0*/  NOP ;  /* 0x0000000000007918 */ /* 0x000fd00000000000 */
[----:B------:R-:W-:-:S15]  /*6400*/  @!P1 BRA `(.L_x_1) ;  /* 0xffffffc400349947 */ /* 0x000fde000383ffff */
.L_x_0:
[----:B------:R-:W0:Y:S01]  /*6410*/  S2R R33, SR_TID.X ;  /* 0x0000000000217919 */ /* 0x000e220000002100 */
[----:B------:R-:W-:Y:S01]  /*6420*/  FSETP.GEU.AND P1, PT, R178, 1.175494350822287508e-38, PT ;  /* 0x00800000b200780b */ /* 0x000fe20003f2e000 */
[----:B------:R-:W-:Y:S01]  /*6430*/  IMAD.MOV.U32 R19, RZ, RZ, R4 ;  /* 0x000000ffff137224 */ /* 0x000fe200078e0004 */
[----:B------:R-:W-:Y:S01]  /*6440*/  MOV R16, R5 ;  /* 0x0000000500107202 */ /* 0x000fe20000000f00 */
[----:B------:R-:W-:Y:S01]  /*6450*/  IMAD.MOV.U32 R15, RZ, RZ, R8 ;  /* 0x000000ffff0f7224 */ /* 0x000fe200078e0008 */
[----:B------:R-:W-:Y:S01]  /*6460*/  BAR.SYNC.DEFER_BLOCKING 0x0 ;  /* 0x0000000000007b1d */ /* 0x000fe20000010000 */
[C---:B------:R-:W-:Y:S01]  /*6470*/  FMUL R4, R19.reuse, 8388608 ;  /* 0x4b00000013047820 */ /* 0x040fe20000400000 */
[----:B------:R-:W-:Y:S01]  /*6480*/  FSETP.GEU.AND P2, PT, R19, 1.175494350822287508e-38, PT ;  /* 0x008000001300780b */ /* 0x000fe20003f4e000 */
[C---:B------:R-:W-:Y:S01]  /*6490*/  FMUL R5, R16.reuse, 8388608 ;  /* 0x4b00000010057820 */ /* 0x040fe20000400000 */
[----:B------:R-:W-:Y:S02]  /*64a0*/  FSETP.GEU.AND P3, PT, R16, 1.175494350822287508e-38, PT ;  /* 0x008000001000780b */ /* 0x000fe40003f6e000 */
[----:B------:R-:W-:-:S02]  /*64b0*/  FSETP.GT.AND P6, PT, |R15|, 8.50705917302346158658e+37, PT ;  /* 0x7e8000000f00780b */ /* 0x000fc40003fc4200 */
[----:B------:R-:W1:Y:S01]  /*64c0*/  LDC R30, c[0x0][0x278] ;  /* 0x00009e00ff1e7b82 */ /* 0x000e620000000800 */
[----:B------:R-:W-:Y:S01]  /*64d0*/  FSEL R32, R4, R19, !P2 ;  /* 0x0000001304207208 */ /* 0x000fe20005000000 */
[----:B------:R-:W-:Y:S01]  /*64e0*/  ULDC.64 UR4, c[0x0][0x270] ;  /* 0x00009c0000047ab9 */ /* 0x000fe20000000a00 */
[----:B------:R-:W-:Y:S01]  /*64f0*/  FSETP.GEU.AND P5, PT, |R15|, 1.175494350822287508e-38, PT ;  /* 0x008000000f00780b */ /* 0x000fe20003fae200 */
[----:B------:R-:W-:Y:S01]  /*6500*/  UIMAD UR4, UR7, UR4, URZ ;  /* 0x00000004070472a4 */ /* 0x000fe2000f8e023f */
[----:B------:R-:W-:Y:S02]  /*6510*/  FSEL R31, R5, R16, !P3 ;  /* 0x00000010051f7208 */ /* 0x000fe40005800000 */
[----:B------:R-:W-:Y:S01]  /*6520*/  IADD3 R5, R32, -0x3f3504f3, RZ ;  /* 0xc0cafb0d20057810 */ /* 0x000fe20007ffe0ff */
[----:B------:R-:W-:Y:S01]  /*6530*/  USHF.L.U32 UR8, UR4, 0x1, URZ ;  /* 0x0000000104087899 */ /* 0x000fe2000800063f */
[----:B------:R-:W-:Y:S02]  /*6540*/  FSETP.GEU.AND P4, PT, R15, 1.175494350822287508e-38, PT ;  /* 0x008000000f00780b */ /* 0x000fe40003f8e000 */
[----:B------:R-:W-:Y:S01]  /*6550*/  LOP3.LUT R5, R5, 0xff800000, RZ, 0xc0, !PT ;  /* 0xff80000005057812 */ /* 0x000fe200078ec0ff */
[----:B------:R-:W-:Y:S01]  /*6560*/  @P6 FMUL R71, R71, 0.25 ;  /* 0x3e80000047476820 */ /* 0x000fe20000400000 */
[----:B------:R-:W-:Y:S01]  /*6570*/  FSEL R4, RZ, -23, P2 ;  /* 0xc1b80000ff047808 */ /* 0x000fe20001000000 */
[----:B------:R-:W-:Y:S01]  /*6580*/  @P6 FMUL R70, R70, 0.25 ;  /* 0x3e80000046466820 */ /* 0x000fe20000400000 */
[----:B------:R-:W-:Y:S01]  /*6590*/  @P6 FMUL R75, R75, 0.25 ;  /* 0x3e8000004b4b6820 */ /* 0x000fe20000400000 */
[----:B------:R-:W-:Y:S01]  /*65a0*/  @P6 FMUL R74, R74, 0.25 ;  /* 0x3e8000004a4a6820 */ /* 0x000fe20000400000 */
[----:B------:R-:W-:Y:S01]  /*65b0*/  FSETP.GT.AND P2, PT, |R16|, 8.50705917302346158658e+37, PT ;  /* 0x7e8000001000780b */ /* 0x000fe20003f44200 */
[----:B------:R-:W-:Y:S01]  /*65c0*/  @!P5 FMUL R71, R71, 16777216 ;  /* 0x4b8000004747d820 */ /* 0x000fe20000400000 */
[----:B------:R-:W-:Y:S01]  /*65d0*/  @!P5 FMUL R70, R70, 16777216 ;  /* 0x4b8000004646d820 */ /* 0x000fe20000400000 */
[----:B0-----:R-:W-:Y:S01]  /*65e0*/  SHF.R.S32.HI R2, RZ, 0x3, R33 ;  /* 0x00000003ff027819 */ /* 0x001fe20000011421 */
[C---:B------:R-:W-:Y:S01]  /*65f0*/  IMAD.SHL.U32 R0, R33.reuse, 0x2, RZ ;  /* 0x0000000221007824 */ /* 0x040fe200078e00ff */
[----:B------:R-:W-:Y:S01]  /*6600*/  LOP3.LUT R3, R33, 0x60, RZ, 0xc0, !PT ;  /* 0x0000006021037812 */ /* 0x000fe200078ec0ff */
[----:B------:R-:W-:Y:S01]  /*6610*/  @!P5 FMUL R75, R75, 16777216 ;  /* 0x4b8000004b4bd820 */ /* 0x000fe20000400000 */
[----:B------:R-:W-:Y:S01]  /*6620*/  SGXT R2, R2, 0x1 ;  /* 0x000000010202781a */ /* 0x000fe20000000200 */
[----:B------:R-:W-:Y:S01]  /*6630*/  @!P5 FMUL R74, R74, 16777216 ;  /* 0x4b8000004a4ad820 */ /* 0x000fe20000400000 */
[----:B------:R-:W-:-:S02]  /*6640*/  LOP3.LUT R0, R0, 0x3c, RZ, 0xc0, !PT ;  /* 0x0000003c00007812 */ /* 0x000fc400078ec0ff */
[----:B------:R-:W-:Y:S01]  /*6650*/  LOP3.LUT R6, R2, 0x440, RZ, 0xc0, !PT ;  /* 0x0000044002067812 */ /* 0x000fe200078ec0ff */
[----:B------:R-:W-:Y:S01]  /*6660*/  IMAD.SHL.U32 R2, R33, 0x40, RZ ;  /* 0x0000004021027824 */ /* 0x000fe200078e00ff */
[----:B------:R-:W-:Y:S01]  /*6670*/  LEA R3, R3, R0, 0x3 ;  /* 0x0000000003037211 */ /* 0x000fe200078e18ff */
[----:B------:R-:W-:Y:S01]  /*6680*/  @P2 FMUL R68, R68, 0.25 ;  /* 0x3e80000044442820 */ /* 0x000fe20000400000 */
[----:B------:R-:W-:Y:S01]  /*6690*/  SHF.R.S32.HI R7, RZ, 0x4, R33 ;  /* 0x00000004ff077819 */ /* 0x000fe20000011421 */
[----:B------:R-:W-:Y:S01]  /*66a0*/  @P2 FMUL R72, R72, 0.25 ;  /* 0x3e80000048482820 */ /* 0x000fe20000400000 */
[----:B------:R-:W-:Y:S01]  /*66b0*/  LOP3.LUT R2, R2, 0x40, RZ, 0xc0, !PT ;  /* 0x0000004002027812 */ /* 0x000fe200078ec0ff */
[----:B------:R-:W-:Y:S01]  /*66c0*/  @P2 FMUL R69, R69, 0.25 ;  /* 0x3e80000045452820 */ /* 0x000fe20000400000 */
[----:B------:R-:W-:Y:S01]  /*66d0*/  LOP3.LUT R9, R33, 0x7, RZ, 0xc0, !PT ;  /* 0x0000000721097812 */ /* 0x000fe200078ec0ff */
[----:B------:R-:W-:Y:S01]  /*66e0*/  @P2 FMUL R73, R73, 0.25 ;  /* 0x3e80000049492820 */ /* 0x000fe20000400000 */
[----:B------:R-:W-:Y:S01]  /*66f0*/  IADD3 R26, R2, R3, RZ ;  /* 0x00000003021a7210 */ /* 0x000fe20007ffe0ff */
[----:B------:R-:W-:Y:S01]  /*6700*/  FMUL R2, R178, 8388608 ;  /* 0x4b000000b2027820 */ /* 0x000fe20000400000 */
[----:B------:R-:W-:Y:S01]  /*6710*/  SGXT R7, R7, 0x1 ;  /* 0x000000010707781a */ /* 0x000fe20000000200 */
[----:B------:R-:W-:Y:S01]  /*6720*/  IMAD R6, R9, 0x8, R6 ;  /* 0x0000000809067824 */ /* 0x000fe200078e0206 */
[----:B------:R-:W-:-:S02]  /*6730*/  SHF.L.U32 R0, R33, 0x2, RZ ;  /* 0x0000000221007819 */ /* 0x000fc400000006ff */
[----:B------:R-:W-:Y:S02]  /*6740*/  LOP3.LUT R7, R7, 0x804, RZ, 0xc0, !PT ;  /* 0x0000080407077812 */ /* 0x000fe400078ec0ff */
[----:B------:R-:W-:Y:S02]  /*6750*/  FSEL R29, R2, R178, !P1 ;  /* 0x000000b2021d7208 */ /* 0x000fe40004800000 */
[----:B------:R-:W-:Y:S02]  /*6760*/  LOP3.LUT R7, R7, 0x80, R0, 0xf8, !PT ;  /* 0x0000008007077812 */ /* 0x000fe400078ef800 */
[--C-:B------:R-:W-:Y:S01]  /*6770*/  LOP3.LUT R6, R6, 0x40, R33.reuse, 0x78, !PT ;  /* 0x0000004006067812 */ /* 0x100fe200078e7821 */
[----:B------:R-:W-:Y:S01]  /*6780*/  VIADD R2, R29, 0xc0cafb0d ;  /* 0xc0cafb0d1d027836 */ /* 0x000fe20000000000 */
[----:B------:R-:W-:Y:S02]  /*6790*/  SHF.R.U32.HI R3, RZ, 0x1, R33 ;  /* 0x00000001ff037819 */ /* 0x000fe40000011621 */
[----:B------:R-:W-:-:S02]  /*67a0*/  LOP3.LUT R28, R7, R6, RZ, 0xfc, !PT ;  /* 0x00000006071c7212 */ /* 0x000fc400078efcff */
[----:B------:R-:W-:Y:S02]  /*67b0*/  LOP3.LUT R6, R3, 0xc, RZ, 0xc0, !PT ;  /* 0x0000000c03067812 */ /* 0x000fe400078ec0ff */
[----:B------:R-:W-:Y:S02]  /*67c0*/  LOP3.LUT R3, R2, 0xff800000, RZ, 0xc0, !PT ;  /* 0xff80000002037812 */ /* 0x000fe400078ec0ff */
[----:B------:R-:W-:Y:S02]  /*67d0*/  LEA R9, R9, UR6, 0x4 ;  /* 0x0000000609097c11 */ /* 0x000fe4000f8e20ff */
[----:B------:R-:W-:Y:S02]  /*67e0*/  FSEL R2, RZ, -23, P1 ;  /* 0xc1b80000ff027808 */ /* 0x000fe40000800000 */
[----:B------:R-:W-:Y:S01]  /*67f0*/  I2FP.F32.S32 R7, R3 ;  /* 0x0000000300077245 */ /* 0x000fe20000201400 */
[----:B------:R-:W-:Y:S01]  /*6800*/  IMAD.IADD R3, R29, 0x1, -R3 ;  /* 0x000000011d037824 */ /* 0x000fe200078e0a03 */
[----:B------:R-:W-:Y:S01]  /*6810*/  IADD3 R40, R6, R9, RZ ;  /* 0x0000000906287210 */ /* 0x000fe20007ffe0ff */
[----:B------:R-:W-:Y:S01]  /*6820*/  FMUL R6, R15, 8388608 ;  /* 0x4b0000000f067820 */ /* 0x000fe20000400000 */
[----:B------:R-:W-:Y:S01]  /*6830*/  LOP3.LUT R10, R33, 0x7f, RZ, 0xc0, !PT ;  /* 0x0000007f210a7812 */ /* 0x000fe200078ec0ff */
[----:B------:R-:W-:Y:S01]  /*6840*/  FFMA.FTZ R2, R7, 1.1920928955078125e-07, R2 ;  /* 0x3400000007027823 */ /* 0x000fe20000010002 */
[----:B------:R-:W-:Y:S01]  /*6850*/  VIADD R7, R31, 0xc0cafb0d ;  /* 0xc0cafb0d1f077836 */ /* 0x000fe20000000000 */
[----:B------:R-:W-:Y:S01]  /*6860*/  FSETP.GT.AND P1, PT, |R19|, 8.50705917302346158658e+37, PT ;  /* 0x7e8000001300780b */ /* 0x000fe20003f24200 */
[----:B------:R-:W-:Y:S01]  /*6870*/  FADD R3, R3, -1 ;  /* 0xbf80000003037421 */ /* 0x000fe20000000000 */
[----:B------:R-:W-:Y:S01]  /*6880*/  FSEL R44, R6, R15, !P4 ;  /* 0x0000000f062c7208 */ /* 0x000fe20006000000 */
[----:B------:R-:W-:Y:S01]  /*6890*/  @P6 FMUL R15, R15, 0.25 ;  /* 0x3e8000000f0f6820 */ /* 0x000fe20000400000 */
[----:B------:R-:W-:-:S02]  /*68a0*/  LOP3.LUT R8, R7, 0xff800000, RZ, 0xc0, !PT ;  /* 0xff80000007087812 */ /* 0x000fc400078ec0ff */
[----:B------:R-:W-:Y:S01]  /*68b0*/  I2FP.F32.S32 R7, R5 ;  /* 0x0000000500077245 */ /* 0x000fe20000201400 */
[----:B------:R-:W-:Y:S01]  /*68c0*/  @!P5 FMUL R15, R15, 16777216 ;  /* 0x4b8000000f0fd820 */ /* 0x000fe20000400000 */
[----:B------:R-:W-:Y:S01]  /*68d0*/  FSETP.GT.AND P6, PT, |R178|, 8.50705917302346158658e+37, PT ;  /* 0x7e800000b200780b */ /* 0x000fe20003fc4200 */
[----:B------:R-:W-:Y:S01]  /*68e0*/  IMAD.IADD R5, R32, 0x1, -R5 ;  /* 0x0000000120057824 */ /* 0x000fe200078e0a05 */
[----:B------:R-:W-:Y:S01]  /*68f0*/  ISETP.GE.U32.AND P0, PT, R10, 0x20, PT ;  /* 0x000000200a00780c */ /* 0x000fe20003f06070 */
[----:B------:R-:W-:Y:S01]  /*6900*/  FFMA.FTZ R7, R7, 1.1920928955078125e-07, R4 ;  /* 0x3400000007077823 */ /* 0x000fe20000010004 */
[----:B------:R-:W-:Y:S01]  /*6910*/  FSEL R6, RZ, -23, P3 ;  /* 0xc1b80000ff067808 */ /* 0x000fe20001800000 */
[----:B------:R-:W0:Y:S01]  /*6920*/  MUFU.RCP R4, R15 ;  /* 0x0000000f00047308 */ /* 0x000e220000001000 */
[----:B------:R-:W-:Y:S01]  /*6930*/  FSEL R10, RZ, -23, P4 ;  /* 0xc1b80000ff0a7808 */ /* 0x000fe20002000000 */
[----:B------:R-:W-:Y:S01]  /*6940*/  @P1 FMUL R79, R79, 0.25 ;  /* 0x3e8000004f4f1820 */ /* 0x000fe20000400000 */
[----:B------:R-:W-:Y:S01]  /*6950*/  FSETP.GEU.AND P3, PT, |R178|, 1.175494350822287508e-38, PT ;  /* 0x00800000b200780b */ /* 0x000fe20003f6e200 */
[----:B------:R-:W-:Y:S01]  /*6960*/  @P1 FMUL R78, R78, 0.25 ;  /* 0x3e8000004e4e1820 */ /* 0x000fe20000400000 */
[C---:B------:R-:W-:Y:S01]  /*6970*/  FSETP.GEU.AND P4, PT, |R19|.reuse, 1.175494350822287508e-38, PT ;  /* 0x008000001300780b */ /* 0x040fe20003f8e200 */
[----:B------:R-:W-:Y:S01]  /*6980*/  @P1 FMUL R19, R19, 0.25 ;  /* 0x3e80000013131820 */ /* 0x000fe20000400000 */
[----:B------:R-:W-:Y:S01]  /*6990*/  FSETP.GEU.AND P5, PT, |R16|, 1.175494350822287508e-38, PT ;  /* 0x008000001000780b */ /* 0x000fe20003fae200 */
[----:B------:R-:W-:Y:S01]  /*69a0*/  @P6 FMUL R178, R178, 0.25 ;  /* 0x3e800000b2b26820 */ /* 0x000fe20000400000 */
[----:B------:R-:W-:Y:S01]  /*69b0*/  IADD3 R9, R44, -0x3f3504f3, RZ ;  /* 0xc0cafb0d2c097810 */ /* 0x000fe20007ffe0ff */
[----:B------:R-:W-:Y:S01]  /*69c0*/  @P2 FMUL R16, R16, 0.25 ;  /* 0x3e80000010102820 */ /* 0x000fe20000400000 */
[----:B------:R-:W-:Y:S01]  /*69d0*/  @P6 FMUL R77, R77, 0.25 ;  /* 0x3e8000004d4d6820 */ /* 0x000fe20000400000 */
[----:B------:R-:W-:Y:S01]  /*69e0*/  @P6 FMUL R76, R76, 0.25 ;  /* 0x3e8000004c4c6820 */ /* 0x000fe20000400000 */
[----:B------:R-:W-:Y:S01]  /*69f0*/  LOP3.LUT R11, R9, 0xff800000, RZ, 0xc0, !PT ;  /* 0xff800000090b7812 */ /* 0x000fe200078ec0ff */
[----:B------:R-:W-:Y:S01]  /*6a00*/  @P6 FMUL R81, R81, 0.25 ;  /* 0x3e80000051516820 */ /* 0x000fe20000400000 */
[----:B------:R-:W-:Y:S01]  /*6a10*/  I2FP.F32.S32 R9, R8 ;  /* 0x0000000800097245 */ /* 0x000fe20000201400 */
[----:B------:R-:W-:Y:S01]  /*6a20*/  @!P3 FMUL R178, R178, 16777216 ;  /* 0x4b800000b2b2b820 */ /* 0x000fe20000400000 */
[----:B------:R-:W-:Y:S01]  /*6a30*/  I2FP.F32.S32 R13, R11 ;  /* 0x0000000b000d7245 */ /* 0x000fe20000201400 */
[----:B------:R-:W-:Y:S01]  /*6a40*/  @!P4 FMUL R19, R19, 16777216 ;  /* 0x4b8000001313c820 */ /* 0x000fe20000400000 */
[----:B0-----:R-:W-:Y:S01]  /*6a50*/  FMUL R12, R4, R70 ;  /* 0x00000046040c7220 */ /* 0x001fe20000400000 */
[----:B------:R-:W-:Y:S01]  /*6a60*/  @!P5 FMUL R16, R16, 16777216 ;  /* 0x4b8000001010d820 */ /* 0x000fe20000400000 */
[----:B------:R-:W-:Y:S01]  /*6a70*/  FFMA.FTZ R9, R9, 1.1920928955078125e-07, R6 ;  /* 0x3400000009097823 */ /* 0x000fe20000010006 */
[----:B------:R-:W-:Y:S01]  /*6a80*/  FFMA.FTZ R10, R13, 1.1920928955078125e-07, R10 ;  /* 0x340000000d0a7823 */ /* 0x000fe2000001000a */
[C---:B------:R-:W-:Y:S01]  /*6a90*/  FMUL R6, R4.reuse, R71 ;  /* 0x0000004704067220 */ /* 0x040fe20000400000 */
[C---:B------:R-:W-:Y:S01]  /*6aa0*/  FMUL R15, R4.reuse, R75 ;  /* 0x0000004b040f7220 */ /* 0x040fe20000400000 */
[----:B------:R-:W-:Y:S01]  /*6ab0*/  FMUL R17, R4, R74 ;  /* 0x0000004a04117220 */ /* 0x000fe20000400000 */
[----:B------:R-:W0:Y:S01]  /*6ac0*/  MUFU.RCP R14, R178 ;  /* 0x000000b2000e7308 */ /* 0x000e220000001000 */
[----:B------:R-:W-:Y:S01]  /*6ad0*/  @P6 FMUL R80, R80, 0.25 ;  /* 0x3e80000050506820 */ /* 0x000fe20000400000 */
[----:B------:R-:W-:Y:S01]  /*6ae0*/  @P1 FMUL R83, R83, 0.25 ;  /* 0x3e80000053531820 */ /* 0x000fe20000400000 */
[----:B------:R-:W-:Y:S01]  /*6af0*/  @P1 FMUL R82, R82, 0.25 ;  /* 0x3e80000052521820 */ /* 0x000fe20000400000 */
[----:B------:R-:W-:Y:S01]  /*6b00*/  @!P3 FMUL R77, R77, 16777216 ;  /* 0x4b8000004d4db820 */ /* 0x000fe20000400000 */
[----:B------:R-:W-:Y:S01]  /*6b10*/  @!P3 FMUL R76, R76, 16777216 ;  /* 0x4b8000004c4cb820 */ /* 0x000fe20000400000 */
[----:B------:R-:W-:Y:S01]  /*6b20*/  @!P3 FMUL R81, R81, 16777216 ;  /* 0x4b8000005151b820 */ /* 0x000fe20000400000 */
[----:B------:R-:W-:Y:S01]  /*6b30*/  @!P3 FMUL R80, R80, 16777216 ;  /* 0x4b8000005050b820 */ /* 0x000fe20000400000 */
[----:B------:R-:W2:Y:S01]  /*6b40*/  MUFU.RCP R13, R19 ;  /* 0x00000013000d7308 */ /* 0x000ea20000001000 */
[----:B------:R-:W-:Y:S01]  /*6b50*/  @!P4 FMUL R79, R79, 16777216 ;  /* 0x4b8000004f4fc820 */ /* 0x000fe20000400000 */
[----:B------:R-:W-:Y:S01]  /*6b60*/  @!P4 FMUL R78, R78, 16777216 ;  /* 0x4b8000004e4ec820 */ /* 0x000fe20000400000 */
[----:B------:R-:W-:Y:S01]  /*6b70*/  @!P4 FMUL R83, R83, 16777216 ;  /* 0x4b8000005353c820 */ /* 0x000fe20000400000 */
[----:B------:R-:W-:Y:S01]  /*6b80*/  @!P4 FMUL R82, R82, 16777216 ;  /* 0x4b8000005252c820 */ /* 0x000fe20000400000 */
[----:B------:R-:W-:Y:S01]  /*6b90*/  @!P5 FMUL R68, R68, 16777216 ;  /* 0x4b8000004444d820 */ /* 0x000fe20000400000 */
[----:B------:R-:W-:Y:S01]  /*6ba0*/  @!P5 FMUL R72, R72, 16777216 ;  /* 0x4b8000004848d820 */ /* 0x000fe20000400000 */
[----:B------:R-:W-:Y:S01]  /*6bb0*/  @!P5 FMUL R69, R69, 16777216 ;  /* 0x4b8000004545d820 */ /* 0x000fe20000400000 */
[----:B------:R-:W3:Y:S01]  /*6bc0*/  MUFU.RCP R4, R16 ;  /* 0x0000001000047308 */ /* 0x000ee20000001000 */
[----:B------:R-:W-:Y:S01]  /*6bd0*/  @!P5 FMUL R73, R73, 16777216 ;  /* 0x4b8000004949d820 */ /* 0x000fe20000400000 */
[C---:B0-----:R-:W-:Y:S01]  /*6be0*/  FMUL R21, R14.reuse, R77 ;  /* 0x0000004d0e157220 */ /* 0x041fe20000400000 */
[C---:B------:R-:W-:Y:S01]  /*6bf0*/  FMUL R22, R14.reuse, R76 ;  /* 0x0000004c0e167220 */ /* 0x040fe20000400000 */
[C---:B------:R-:W-:Y:S01]  /*6c00*/  FMUL R24, R14.reuse, R81 ;  /* 0x000000510e187220 */ /* 0x040fe20000400000 */
[----:B------:R-:W-:Y:S01]  /*6c10*/  FMUL R27, R14, R80 ;  /* 0x000000500e1b7220 */ /* 0x000fe20000400000 */
[----:B------:R-:W-:Y:S01]  /*6c20*/  F2FP.F16.F32.PACK_AB R12, R12, R17 ;  /* 0x000000110c0c723e */ /* 0x000fe200000000ff */
[----:B------:R-:W-:Y:S01]  /*6c30*/  FADD R5, R5, -1 ;  /* 0xbf80000005057421 */ /* 0x000fe20000000000 */
[----:B------:R-:W-:Y:S01]  /*6c40*/  F2FP.F16.F32.PACK_AB R15, R6, R15 ;  /* 0x0000000f060f723e */ /* 0x000fe200000000ff */
[C---:B--2---:R-:W-:Y:S01]  /*6c50*/  FMUL R18, R13.reuse, R79 ;  /* 0x0000004f0d127220 */ /* 0x044fe20000400000 */
[C---:B------:R-:W-:Y:S01]  /*6c60*/  FMUL R20, R13.reuse, R78 ;  /* 0x0000004e0d147220 */ /* 0x040fe20000400000 */
[C---:B------:R-:W-:Y:S01]  /*6c70*/  FMUL R23, R13.reuse, R83 ;  /* 0x000000530d177220 */ /* 0x040fe20000400000 */
[----:B------:R-:W-:Y:S01]  /*6c80*/  FMUL R25, R13, R82 ;  /* 0x000000520d197220 */ /* 0x000fe20000400000 */
[----:B------:R-:W-:Y:S01]  /*6c90*/  F2FP.F16.F32.PACK_AB R22, R22, R27 ;  /* 0x0000001b1616723e */ /* 0x000fe200000000ff */
[----:B------:R-:W-:Y:S01]  /*6ca0*/  IMAD.IADD R11, R44, 0x1, -R11 ;  /* 0x000000012c0b7824 */ /* 0x000fe200078e0a0b */
[----:B------:R-:W-:Y:S01]  /*6cb0*/  F2FP.F16.F32.PACK_AB R21, R21, R24 ;  /* 0x000000181515723e */ /* 0x000fe200000000ff */
[C---:B---3--:R-:W-:Y:S01]  /*6cc0*/  FMUL R14, R4.reuse, R68 ;  /* 0x00000044040e7220 */ /* 0x048fe20000400000 */
[C---:B------:R-:W-:Y:S01]  /*6cd0*/  FMUL R19, R4.reuse, R72 ;  /* 0x0000004804137220 */ /* 0x040fe20000400000 */
[C---:B------:R-:W-:Y:S01]  /*6ce0*/  FMUL R13, R4.reuse, R69 ;  /* 0x00000045040d7220 */ /* 0x040fe20000400000 */
[----:B------:R-:W-:Y:S01]  /*6cf0*/  FMUL R16, R4, R73 ;  /* 0x0000004904107220 */ /* 0x000fe20000400000 */
[----:B------:R-:W-:Y:S01]  /*6d00*/  F2FP.F16.F32.PACK_AB R20, R20, R25 ;  /* 0x000000191414723e */ /* 0x000fe200000000ff */
[----:B------:R-:W-:Y:S01]  /*6d10*/  STS [R26+UR6], R22 ;  /* 0x000000161a007988 */ /* 0x000fe20008000806 */
[----:B------:R-:W-:-:S02]  /*6d20*/  F2FP.F16.F32.PACK_AB R18, R18, R23 ;  /* 0x000000171212723e */ /* 0x000fc400000000ff */
[----:B------:R-:W-:Y:S01]  /*6d30*/  F2FP.F16.F32.PACK_AB R14, R14, R19 ;  /* 0x000000130e0e723e */ /* 0x000fe200000000ff */
[----:B------:R-:W-:Y:S01]  /*6d40*/  STS [R26+UR6+0x80], R21 ;  /* 0x000080151a007988 */ /* 0x000fe20008000806 */
[C---:B------:R-:W-:Y:S02]  /*6d50*/  LOP3.LUT R17, R26.reuse, 0x40, RZ, 0x3c, !PT ;  /* 0x000000401a117812 */ /* 0x040fe400078e3cff */
[----:B------:R-:W-:Y:S02]  /*6d60*/  F2FP.F16.F32.PACK_AB R13, R13, R16 ;  /* 0x000000100d0d723e */ /* 0x000fe400000000ff */
[----:B------:R-:W-:Y:S01]  /*6d70*/  MOV R19, 0x3dc6b27f ;  /* 0x3dc6b27f00137802 */ /* 0x000fe20000000f00 */
[----:B------:R-:W-:Y:S01]  /*6d80*/  STS [R17+UR6+0x400], R20 ;  /* 0x0004001411007988 */ /* 0x000fe20008000806 */
[C---:B------:R-:W-:Y:S02]  /*6d90*/  LOP3.LUT R6, R26.reuse, 0x4, RZ, 0x3c, !PT ;  /* 0x000000041a067812 */ /* 0x040fe400078e3cff */
[----:B------:R-:W-:Y:S01]  /*6da0*/  IADD3 R8, R31, -R8, RZ ;  /* 0x800000081f087210 */ /* 0x000fe20007ffe0ff */
[----:B------:R0:W-:Y:S01]  /*6db0*/  STS [R17+UR6+0x480], R18 ;  /* 0x0004801211007988 */ /* 0x0001e20008000806 */
[----:B------:R-:W-:Y:S01]  /*6dc0*/  FFMA.FTZ R4, R3, R19, -0.16845393180847167969 ;  /* 0xbe2c7f3003047423 */ /* 0x000fe20000010013 */
[----:B------:R-:W-:-:S02]  /*6dd0*/  LOP3.LUT R16, R26, 0x44, RZ, 0x3c, !PT ;  /* 0x000000441a107812 */ /* 0x000fc400078e3cff */
[----:B------:R1:W-:Y:S01]  /*6de0*/  STS [R6+UR6+0x800], R14 ;  /* 0x0008000e06007988 */ /* 0x0003e20008000806 */
[C---:B------:R-:W-:Y:S01]  /*6df0*/  FFMA.FTZ R4, R3.reuse, R4, 0.1716887056827545166 ;  /* 0x3e2fcf2a03047423 */ /* 0x040fe20000010004 */
[----:B------:R-:W-:Y:S01]  /*6e00*/  SHF.R.U32.HI R33, RZ, 0x5, R33 ;  /* 0x00000005ff217819 */ /* 0x000fe20000011621 */
[----:B------:R-:W-:Y:S01]  /*6e10*/  FADD R8, R8, -1 ;  /* 0xbf80000008087421 */ /* 0x000fe20000000000 */
[----:B------:R2:W-:Y:S01]  /*6e20*/  STS [R6+UR6+0x880], R13 ;  /* 0x0008800d06007988 */ /* 0x0005e20008000806 */
[----:B------:R-:W-:Y:S01]  /*6e30*/  FFMA.FTZ R4, R3, R4, -0.17900948226451873779 ;  /* 0xbe374e4303047423 */ /* 0x000fe20000010004 */
[----:B0-----:R-:W-:Y:S02]  /*6e40*/  SGXT.U32 R17, R33, 0x2 ;  /* 0x000000022111781a */ /* 0x001fe40000000000 */
[----:B------:R0:W-:Y:S01]  /*6e50*/  STS [R16+UR6+0xc00], R12 ;  /* 0x000c000c10007988 */ /* 0x0001e20008000806 */
[----:B------:R-:W-:Y:S01]  /*6e60*/  FFMA.FTZ R4, R3, R4, 0.20512372255325317383 ;  /* 0x3e520bf403047423 */ /* 0x000fe20000010004 */
[----:B------:R-:W-:Y:S01]  /*6e70*/  ISETP.GE.U32.AND P1, PT, R29, 0x7f800000, PT ;  /* 0x7f8000001d00780c */ /* 0x000fe20003f26070 */
[----:B-1----:R-:W-:Y:S01]  /*6e80*/  IMAD R14, R17, R30, RZ ;  /* 0x0000001e110e7224 */ /* 0x002fe200078e02ff */
[----:B------:R1:W-:Y:S01]  /*6e90*/  STS [R16+UR6+0xc80], R15 ;  /* 0x000c800f10007988 */ /* 0x0003e20008000806 */
[----:B------:R-:W-:Y:S01]  /*6ea0*/  FFMA.FTZ R4, R3, R4, -0.24046532809734344482 ;  /* 0xbe763c8b03047423 */ /* 0x000fe20000010004 */
[-C--:B--2---:R-:W-:Y:S01]  /*6eb0*/  FFMA.FTZ R6, R5, R19.reuse, -0.16845393180847167969 ;  /* 0xbe2c7f3005067423 */ /* 0x084fe20000010013 */
[----:B------:R-:W-:Y:S01]  /*6ec0*/  ISETP.GE.U32.AND P6, PT, R32, 0x7f800000, PT ;  /* 0x7f8000002000780c */ /* 0x000fe20003fc6070 */
[----:B------:R-:W-:Y:S01]  /*6ed0*/  BAR.SYNC.DEFER_BLOCKING 0x0 ;  /* 0x0000000000007b1d */ /* 0x000fe20000010000 */
[----:B------:R-:W-:Y:S01]  /*6ee0*/  FFMA.FTZ R4, R3, R4, 0.28857114911079406738 ;  /* 0x3e93bf9903047423 */ /* 0x000fe20000010004 */
[----:B------:R-:W-:Y:S01]  /*6ef0*/  FFMA.FTZ R6, R5, R6, 0.1716887056827545166 ;  /* 0x3e2fcf2a05067423 */ /* 0x000fe20000010006 */
[----:B0-----:R-:W-:Y:S01]  /*6f00*/  FADD R12, R11, -1 ;  /* 0xbf8000000b0c7421 */ /* 0x001fe20000000000 */
[----:B------:R-:W-:Y:S01]  /*6f10*/  FFMA.FTZ R11, R8, R19, -0.16845393180847167969 ;  /* 0xbe2c7f30080b7423 */ /* 0x000fe20000010013 */
[----:B------:R-:W-:Y:S01]  /*6f20*/  FFMA.FTZ R4, R3, R4, -0.36067417263984680176 ;  /* 0xbeb8aa4903047423 */ /* 0x000fe20000010004 */
[----:B------:R-:W-:Y:S01]  /*6f30*/  FFMA.FTZ R6, R5, R6, -0.17900948226451873779 ;  /* 0xbe374e4305067423 */ /* 0x000fe20000010006 */
[----:B-1----:R-:W-:Y:S01]  /*6f40*/  LEA R15, R30, R14, 0x2 ;  /* 0x0000000e1e0f7211 */ /* 0x002fe200078e10ff */
[----:B------:R-:W-:Y:S01]  /*6f50*/  FFMA.FTZ R11, R8, R11, 0.1716887056827545166 ;  /* 0x3e2fcf2a080b7423 */ /* 0x000fe2000001000b */
[----:B------:R-:W-:Y:S01]  /*6f60*/  FFMA.FTZ R4, R3, R4, 0.48089820146560668945 ;  /* 0x3ef6384a03047423 */ /* 0x000fe20000010004 */
[----:B------:R-:W-:Y:S01]  /*6f70*/  FFMA.FTZ R6, R5, R6, 0.20512372255325317383 ;  /* 0x3e520bf405067423 */ /* 0x000fe20000010006 */
[----:B------:R-:W-:Y:S01]  /*6f80*/  FFMA.FTZ R13, R12, R19, -0.16845393180847167969 ;  /* 0xbe2c7f300c0d7423 */ /* 0x000fe20000010013 */
[----:B------:R-:W-:Y:S01]  /*6f90*/  FFMA.FTZ R11, R8, R11, -0.17900948226451873779 ;  /* 0xbe374e43080b7423 */ /* 0x000fe2000001000b */
[----:B------:R-:W-:Y:S01]  /*6fa0*/  FFMA.FTZ R4, R3, R4, -0.72134751081466674805 ;  /* 0xbf38aa3b03047423 */ /* 0x000fe20000010004 */
[----:B------:R-:W-:Y:S01]  /*6fb0*/  FFMA.FTZ R6, R5, R6, -0.24046532809734344482 ;  /* 0xbe763c8b05067423 */ /* 0x000fe20000010006 */
[----:B------:R-:W-:Y:S01]  /*6fc0*/  FFMA.FTZ R13, R12, R13, 0.1716887056827545166 ;  /* 0x3e2fcf2a0c0d7423 */ /* 0x000fe2000001000d */
[----:B------:R-:W-:Y:S01]  /*6fd0*/  FFMA.FTZ R11, R8, R11, 0.20512372255325317383 ;  /* 0x3e520bf4080b7423 */ /* 0x000fe2000001000b */
[----:B------:R-:W-:-:S02]  /*6fe0*/  IMAD R16, R30, 0x4, R15 ;  /* 0x000000041e107824 */ /* 0x000fc400078e020f */
[----:B------:R-:W-:Y:S01]  /*6ff0*/  FFMA.FTZ R6, R5, R6, 0.28857114911079406738 ;  /* 0x3e93bf9905067423 */ /* 0x000fe20000010006 */
[----:B------:R-:W-:Y:S01]  /*7000*/  FMUL R4, R3, R4 ;  /* 0x0000000403047220 */ /* 0x000fe20000400000 */
[----:B------:R-:W-:Y:S01]  /*7010*/  FFMA.FTZ R11, R8, R11, -0.24046532809734344482 ;  /* 0xbe763c8b080b7423 */ /* 0x000fe2000001000b */
[----:B------:R-:W-:Y:S01]  /*7020*/  FFMA.FTZ R13, R12, R13, -0.17900948226451873779 ;  /* 0xbe374e430c0d7423 */ /* 0x000fe2000001000d */
[----:B------:R-:W-:Y:S01]  /*7030*/  FFMA.FTZ R6, R5, R6, -0.36067417263984680176 ;  /* 0xbeb8aa4905067423 */ /* 0x000fe20000010006 */
[----:B------:R-:W-:Y:S01]  /*7040*/  LEA R17, R30, R16, 0x2 ;  /* 0x000000101e117211 */ /* 0x000fe200078e10ff */
[----:B------:R-:W-:Y:S01]  /*7050*/  FMUL R4, R3, R4 ;  /* 0x0000000403047220 */ /* 0x000fe20000400000 */
[----:B------:R-:W-:Y:S01]  /*7060*/  FFMA.FTZ R11, R8, R11, 0.28857114911079406738 ;  /* 0x3e93bf99080b7423 */ /* 0x000fe2000001000b */
[----:B------:R-:W-:Y:S01]  /*7070*/  FFMA.FTZ R6, R5, R6, 0.48089820146560668945 ;  /* 0x3ef6384a05067423 */ /* 0x000fe20000010006 */
[----:B------:R-:W-:Y:S01]  /*7080*/  FFMA.FTZ R13, R12, R13, 0.20512372255325317383 ;  /* 0x3e520bf40c0d7423 */ /* 0x000fe2000001000d */
[----:B------:R-:W-:-:S02]  /*7090*/  IMAD R18, R30, 0x4, R17 ;  /* 0x000000041e127824 */ /* 0x000fc400078e0211 */
[----:B------:R-:W-:Y:S01]  /*70a0*/  FFMA.FTZ R11, R8, R11, -0.36067417263984680176 ;  /* 0xbeb8aa49080b7423 */ /* 0x000fe2000001000b */
[----:B------:R-:W-:Y:S01]  /*70b0*/  FFMA.FTZ R6, R5, R6, -0.72134751081466674805 ;  /* 0xbf38aa3b05067423 */ /* 0x000fe20000010006 */
[----:B------:R-:W-:Y:S01]  /*70c0*/  FFMA.FTZ R13, R12, R13, -0.24046532809734344482 ;  /* 0xbe763c8b0c0d7423 */ /* 0x000fe2000001000d */
[----:B------:R-:W-:Y:S01]  /*70d0*/  FFMA.FTZ R3, R3, 1.4426950216293334961, R4 ;  /* 0x3fb8aa3b03037823 */ /* 0x000fe20000010004 */
[----:B------:R-:W-:Y:S01]  /*70e0*/  FFMA.FTZ R11, R8, R11, 0.48089820146560668945 ;  /* 0x3ef6384a080b7423 */ /* 0x000fe2000001000b */
[C---:B------:R-:W-:Y:S01]  /*70f0*/  FMUL R6, R5.reuse, R6 ;  /* 0x0000000605067220 */ /* 0x040fe20000400000 */
[----:B------:R-:W-:Y:S01]  /*7100*/  LEA R19, R30, R18, 0x2 ;  /* 0x000000121e137211 */ /* 0x000fe200078e10ff */
[----:B------:R-:W-:Y:S01]  /*7110*/  FFMA.FTZ R13, R12, R13, 0.28857114911079406738 ;  /* 0x3e93bf990c0d7423 */ /* 0x000fe2000001000d */
[----:B------:R-:W-:Y:S01]  /*7120*/  LOP3.LUT R24, R28, 0x4, RZ, 0x3c, !PT ;  /* 0x000000041c187812 */ /* 0x000fe200078e3cff */
[----:B------:R-:W-:Y:S01]  /*7130*/  FMUL R6, R5, R6 ;  /* 0x0000000605067220 */ /* 0x000fe20000400000 */
[----:B------:R-:W-:Y:S01]  /*7140*/  ISETP.GE.U32.AND P4, PT, R31, 0x7f800000, PT ;  /* 0x7f8000001f00780c */ /* 0x000fe20003f86070 */
[----:B------:R-:W-:Y:S01]  /*7150*/  FFMA.FTZ R11, R8, R11, -0.72134751081466674805 ;  /* 0xbf38aa3b080b7423 */ /* 0x000fe2000001000b */
[----:B------:R-:W-:Y:S01]  /*7160*/  FFMA.FTZ R13, R12, R13, -0.36067417263984680176 ;  /* 0xbeb8aa490c0d7423 */ /* 0x000fe2000001000d */
[----:B------:R-:W-:Y:S01]  /*7170*/  FFMA.FTZ R6, R5, 1.4426950216293334961, R6 ;  /* 0x3fb8aa3b05067823 */ /* 0x000fe20000010006 */
[----:B------:R-:W-:Y:S01]  /*7180*/  IMAD R20, R30, 0x4, R19 ;  /* 0x000000041e147824 */ /* 0x000fe200078e0213 */
[----:B------:R-:W0:Y:S01]  /*7190*/  LDC.64 R4, c[0x0][0x228] ;  /* 0x00008a00ff047b82 */ /* 0x000e220000000a00 */
[----:B------:R-:W1:Y:S01]  /*71a0*/  LDS R41, [R28+UR6] ;  /* 0x000000061c297984 */ /* 0x000e620008000800 */
[----:B------:R-:W-:Y:S01]  /*71b0*/  FADD R34, R2, R3 ;  /* 0x0000000302227221 */ /* 0x000fe20000000000 */
[----:B------:R-:W-:Y:S01]  /*71c0*/  @P1 MOV R2, 0x7f800000 ;  /* 0x7f80000000021802 */ /* 0x000fe20000000f00 */
[----:B------:R-:W-:Y:S01]  /*71d0*/  FMUL R11, R8, R11 ;  /* 0x0000000b080b7220 */ /* 0x000fe20000400000 */
[----:B------:R-:W2:Y:S01]  /*71e0*/  LDS R49, [R24+UR6] ;  /* 0x0000000618317984 */ /* 0x000ea20008000800 */
[----:B------:R-:W-:Y:S01]  /*71f0*/  FFMA.FTZ R13, R12, R13, 0.48089820146560668945 ;  /* 0x3ef6384a0c0d7423 */ /* 0x000fe2000001000d */
[----:B------:R-:W-:Y:S01]  /*7200*/  LEA R21, R30, R20, 0x2 ;  /* 0x000000141e157211 */ /* 0x000fe200078e10ff */
[----:B------:R-:W-:Y:S01]  /*7210*/  FMUL R11, R8, R11 ;  /* 0x0000000b080b7220 */ /* 0x000fe20000400000 */
[----:B------:R-:W3:Y:S01]  /*7220*/  LDS R43, [R28+UR6+0x100] ;  /* 0x000100061c2b7984 */ /* 0x000ee20008000800 */
[----:B------:R-:W-:Y:S01]  /*7230*/  @P6 MOV R3, 0x7f800000 ;  /* 0x7f80000000036802 */ /* 0x000fe20000000f00 */
[----:B------:R-:W-:Y:S01]  /*7240*/  @P1 FFMA.FTZ R34, R29, R2, +INF ;  /* 0x7f8000001d221423 */ /* 0x000fe20000010002 */
[----:B------:R-:W-:Y:S01]  /*7250*/  ISETP.GE.U32.AND P5, PT, R44, 0x7f800000, PT ;  /* 0x7f8000002c00780c */ /* 0x000fe20003fa6070 */
[----:B------:R-:W4:Y:S01]  /*7260*/  LDS R51, [R24+UR6+0x100] ;  /* 0x0001000618337984 */ /* 0x000f220008000800 */
[----:B------:R-:W-:Y:S01]  /*7270*/  FFMA.FTZ R13, R12, R13, -0.72134751081466674805 ;  /* 0xbf38aa3b0c0d7423 */ /* 0x000fe2000001000d */
[----:B------:R-:W-:-:S02]  /*7280*/  IMAD R2, R252, UR5, RZ ;  /* 0x00000005fc027c24 */ /* 0x000fc4000f8e02ff */
[----:B------:R-:W-:Y:S01]  /*7290*/  FADD R35, R7, R6 ;  /* 0x0000000607237221 */ /* 0x000fe20000000000 */
[----:B------:R-:W5:Y:S01]  /*72a0*/  LDS R45, [R28+UR6+0x200] ;  /* 0x000200061c2d7984 */ /* 0x000f620008000800 */
[----:B------:R-:W-:Y:S02]  /*72b0*/  IMAD R23, R30, 0x4, R21 ;  /* 0x000000041e177824 */ /* 0x000fe400078e0215 */
[----:B------:R-:W-:Y:S01]  /*72c0*/  FFMA.FTZ R8, R8, 1.4426950216293334961, R11 ;  /* 0x3fb8aa3b08087823 */ /* 0x000fe2000001000b */
[----:B------:R-:W-:Y:S01]  /*72d0*/  @P6 FFMA.FTZ R35, R32, R3, +INF ;  /* 0x7f80000020236423 */ /* 0x000fe20000010003 */
[----:B------:R-:W5:Y:S01]  /*72e0*/  LDS R53, [R24+UR6+0x200] ;  /* 0x0002000618357984 */ /* 0x000f620008000800 */
[----:B------:R-:W-:Y:S01]  /*72f0*/  @P4 MOV R6, 0x7f800000 ;  /* 0x7f80000000064802 */ /* 0x000fe20000000f00 */
[----:B------:R-:W-:Y:S01]  /*7300*/  FMUL R13, R12, R13 ;  /* 0x0000000d0c0d7220 */ /* 0x000fe20000400000 */
[----:B------:R-:W-:Y:S01]  /*7310*/  IMAD.SHL.U32 R3, R2, 0x2, RZ ;  /* 0x0000000202037824 */ /* 0x000fe200078e00ff */
[----:B------:R-:W5:Y:S01]  /*7320*/  LDS R47, [R28+UR6+0x300] ;  /* 0x000300061c2f7984 */ /* 0x000f620008000800 */
[----:B------:R-:W-:-:S02]  /*7330*/  IMAD R25, R30, 0x4, R23 ;  /* 0x000000041e197824 */ /* 0x000fc400078e0217 */
[----:B------:R-:W-:Y:S01]  /*7340*/  FADD R36, R9, R8 ;  /* 0x0000000809247221 */ /* 0x000fe20000000000 */
[----:B------:R-:W-:Y:S01]  /*7350*/  UIMAD.WIDE UR4, UR4, 0x2, URZ ;  /* 0x00000002040478a5 */ /* 0x000fe2000f8e023f */
[----:B------:R-:W5:Y:S01]  /*7360*/  LDS R55, [R24+UR6+0x300] ;  /* 0x0003000618377984 */ /* 0x000f620008000800 */
[----:B------:R-:W-:Y:S01]  /*7370*/  FMUL R13, R12, R13 ;  /* 0x0000000d0c0d7220 */ /* 0x000fe20000400000 */
[----:B------:R-:W-:Y:S01]  /*7380*/  FSETP.NEU.AND P2, PT, R32, RZ, PT ;  /* 0x000000ff2000720b */ /* 0x000fe20003f4d000 */
[----:B------:R-:W-:Y:S01]  /*7390*/  @P4 FFMA.FTZ R36, R31, R6, +INF ;  /* 0x7f8000001f244423 */ /* 0x000fe20000010006 */
[----:B------:R-:W-:Y:S01]  /*73a0*/  IMAD.HI R2, R2, 0x2, RZ ;  /* 0x0000000202027827 */ /* 0x000fe200078e02ff */
[----:B0-----:R-:W-:-:S03]  /*73b0*/  IADD3 R32, P4, P6, R3, UR8, R4 ;  /* 0x0000000803207c10 */ /* 0x001fc6000fe9e004 */
[----:B------:R-:W-:Y:S01]  /*73c0*/  FFMA.FTZ R13, R12, 1.4426950216293334961, R13 ;  /* 0x3fb8aa3b0c0d7823 */ /* 0x000fe2000001000d */
[----:B------:R-:W-:Y:S01]  /*73d0*/  @P5 MOV R7, 0x7f800000 ;  /* 0x7f80000000075802 */ /* 0x000fe20000000f00 */
[----:B------:R-:W-:Y:S01]  /*73e0*/  IMAD R27, R30, 0x4, R25 ;  /* 0x000000041e1b7824 */ /* 0x000fe200078e0219 */
[----:B------:R-:W-:Y:S01]  /*73f0*/  FSETP.NEU.AND P3, PT, R29, RZ, PT ;  /* 0x000000ff1d00720b */ /* 0x000fe20003f6d000 */
[----:B------:R-:W-:Y:S01]  /*7400*/  FADD R37, R10, R13 ;  /* 0x0000000d0a257221 */ /* 0x000fe20000000000 */
[----:B------:R-:W-:Y:S01]  /*7410*/  IADD3.X R42, R2, UR5, R5, P4, P6 ;  /* 0x00000005022a7c10 */ /* 0x000fe2000a7ec405 */
[----:B------:R-:W-:Y:S01]  /*7420*/  IMAD R29, R30, 0x4, R27 ;  /* 0x000000041e1d7824 */ /* 0x000fe200078e021b */
[-C--:B------:R-:W-:Y:S01]  /*7430*/  LEA R2, P4, R14, R32.reuse, 0x1 ;  /* 0x000000200e027211 */ /* 0x080fe200078808ff */
[----:B------:R-:W-:Y:S01]  /*7440*/  @P5 FFMA.FTZ R37, R44, R7, +INF ;  /* 0x7f8000002c255423 */ /* 0x000fe20000010007 */
[-C--:B------:R-:W-:Y:S01]  /*7450*/  LEA R4, P6, R15, R32.reuse, 0x1 ;  /* 0x000000200f047211 */ /* 0x080fe200078c08ff */
[----:B------:R-:W-:Y:S01]  /*7460*/  ULDC UR4, c[0x0][0x27c] ;  /* 0x00009f0000047ab9 */ /* 0x000fe20000000800 */
[----:B------:R-:W-:Y:S01]  /*7470*/  FSETP.NEU.AND P1, PT, R31, RZ, PT ;  /* 0x000000ff1f00720b */ /* 0x000fe20003f2d000 */
[----:B------:R-:W-:Y:S01]  /*7480*/  UIMAD UR4, UR7, UR4, URZ ;  /* 0x00000004070472a4 */ /* 0x000fe2000f8e023f */
[----:B------:R-:W-:-:S02]  /*7490*/  LEA R6, P5, R16, R32, 0x1 ;  /* 0x0000002010067211 */ /* 0x000fc400078a08ff */
[----:B------:R-:W-:Y:S01]  /*74a0*/  LEA.HI.X.SX32 R3, R14, R42, 0x1, P4 ;  /* 0x0000002a0e037211 */ /* 0x000fe200020f0eff */
[----:B------:R-:W-:Y:S01]  /*74b0*/  USHF.L.U32 UR7, UR4, 0x2, URZ ;  /* 0x0000000204077899 */ /* 0x000fe2000800063f */
[C---:B------:R-:W-:Y:S01]  /*74c0*/  LEA R31, R30.reuse, R29, 0x2 ;  /* 0x0000001d1e1f7211 */ /* 0x040fe200078e10ff */
[----:B------:R-:W-:Y:S01]  /*74d0*/  UIMAD.WIDE UR4, UR4, 0x4, URZ ;  /* 0x00000004040478a5 */ /* 0x000fe2000f8e023f */
[----:B------:R-:W-:Y:S01]  /*74e0*/  LEA R8, P4, R17, R32, 0x1 ;  /* 0x0000002011087211 */ /* 0x000fe200078808ff */
[----:B-1----:R-:W-:Y:S01]  /*74f0*/  STG.E.U16 desc[UR10][R2.64], R41 ;  /* 0x0000002902007986 */ /* 0x002fe2000c10150a */
[----:B------:R-:W-:Y:S01]  /*7500*/  LEA.HI.X.SX32 R5, R15, R42, 0x1, P6 ;  /* 0x0000002a0f057211 */ /* 0x000fe200030f0eff */
[----:B------:R-:W-:Y:S01]  /*7510*/  IMAD R33, R30, 0x4, R31 ;  /* 0x000000041e217824 */ /* 0x000fe200078e021f */
[----:B------:R-:W-:Y:S02]  /*7520*/  LEA R10, P6, R18, R32, 0x1 ;  /* 0x00000020120a7211 */ /* 0x000fe400078c08ff */
[----:B------:R-:W-:Y:S01]  /*7530*/  LEA.HI.X.SX32 R7, R16, R42, 0x1, P5 ;  /* 0x0000002a10077211 */ /* 0x000fe200028f0eff */
[----:B--2---:R-:W-:Y:S01]  /*7540*/  STG.E.U16 desc[UR10][R4.64], R49 ;  /* 0x0000003104007986 */ /* 0x004fe2000c10150a */
[----:B------:R-:W-:-:S02]  /*7550*/  LEA R12, P5, R19, R32, 0x1 ;  /* 0x00000020130c7211 */ /* 0x000fc400078a08ff */
[----:B------:R-:W-:Y:S01]  /*7560*/  LEA.HI.X.SX32 R9, R17, R42, 0x1, P4 ;  /* 0x0000002a11097211 */ /* 0x000fe200020f0eff */
[----:B---3--:R0:W-:Y:S01]  /*7570*/  STG.E.U16 desc[UR10][R6.64], R43 ;  /* 0x0000002b06007986 */ /* 0x0081e2000c10150a */
[----:B------:R-:W-:Y:S02]  /*7580*/  LEA R14, P4, R20, R32, 0x1 ;  /* 0x00000020140e7211 */ /* 0x000fe400078808ff */
[----:B------:R-:W-:Y:S01]  /*7590*/  LEA.HI.X.SX32 R11, R18, R42, 0x1, P6 ;  /* 0x0000002a120b7211 */ /* 0x000fe200030f0eff */
[----:B----4-:R1:W-:Y:S01]  /*75a0*/  STG.E.U16 desc[UR10][R8.64], R51 ;  /* 0x0000003308007986 */ /* 0x0103e2000c10150a */
[----:B------:R-:W-:Y:S02]  /*75b0*/  LEA R16, P6, R21, R32, 0x1 ;  /* 0x0000002015107211 */ /* 0x000fe400078c08ff */
[----:B------:R-:W-:Y:S01]  /*75c0*/  LEA.HI.X.SX32 R13, R19, R42, 0x1, P5 ;  /* 0x0000002a130d7211 */ /* 0x000fe200028f0eff */
[----:B-----5:R2:W-:Y:S01]  /*75d0*/  STG.E.U16 desc[UR10][R10.64], R45 ;  /* 0x0000002d0a007986 */ /* 0x0205e2000c10150a */
[----:B------:R-:W-:-:S02]  /*75e0*/  LEA R18, P5, R23, R32, 0x1 ;  /* 0x0000002017127211 */ /* 0x000fc400078a08ff */
[----:B------:R-:W-:Y:S01]  /*75f0*/  LEA.HI.X.SX32 R15, R20, R42, 0x1, P4 ;  /* 0x0000002a140f7211 */ /* 0x000fe200020f0eff */
[----:B------:R3:W-:Y:S01]  /*7600*/  STG.E.U16 desc[UR10][R12.64], R53 ;  /* 0x000000350c007986 */ /* 0x0007e2000c10150a */
[C---:B------:R-:W-:Y:S01]  /*7610*/  LEA R38, R30.reuse, R33, 0x2 ;  /* 0x000000211e267211 */ /* 0x040fe200078e10ff */
[----:B0-----:R-:W0:Y:S01]  /*7620*/  LDC.64 R6, c[0x0][0x230] ;  /* 0x00008c00ff067b82 */ /* 0x001e220000000a00 */
[----:B------:R-:W-:Y:S01]  /*7630*/  LEA R20, P4, R25, R32, 0x1 ;  /* 0x0000002019147211 */ /* 0x000fe200078808ff */
[----:B------:R4:W-:Y:S01]  /*7640*/  STG.E.U16 desc[UR10][R14.64], R47 ;  /* 0x0000002f0e007986 */ /* 0x0009e2000c10150a */
[----:B------:R-:W-:Y:S01]  /*7650*/  LEA.HI.X.SX32 R17, R21, R42, 0x1, P6 ;  /* 0x0000002a15117211 */ /* 0x000fe200030f0eff */
[----:B------:R-:W-:Y:S01]  /*7660*/  IMAD R39, R30, 0x4, R38 ;  /* 0x000000041e277824 */ /* 0x000fe200078e0226 */
[----:B------:R-:W-:Y:S02]  /*7670*/  LEA R22, P6, R27, R32, 0x1 ;  /* 0x000000201b167211 */ /* 0x000fe400078c08ff */
[----:B------:R-:W-:Y:S01]  /*7680*/  LEA.HI.X.SX32 R19, R23, R42, 0x1, P5 ;  /* 0x0000002a17137211 */ /* 0x000fe200028f0eff */
[----:B------:R5:W-:Y:S01]  /*7690*/  STG.E.U16 desc[UR10][R16.64], R55 ;  /* 0x0000003710007986 */ /* 0x000be2000c10150a */
[----:B------:R-:W-:-:S02]  /*76a0*/  LEA R24, P5, R29, R32, 0x1 ;  /* 0x000000201d187211 */ /* 0x000fc400078a08ff */
[----:B------:R-:W-:Y:S02]  /*76b0*/  LEA.HI.X.SX32 R21, R25, R42, 0x1, P4 ;  /* 0x0000002a19157211 */ /* 0x000fe400020f0eff */
[----:B------:R-:W-:Y:S02]  /*76c0*/  LEA R26, P4, R31, R32, 0x1 ;  /* 0x000000201f1a7211 */ /* 0x000fe400078808ff */
[----:B------:R-:W-:Y:S02]  /*76d0*/  LEA.HI.X.SX32 R23, R27, R42, 0x1, P6 ;  /* 0x0000002a1b177211 */ /* 0x000fe400030f0eff */
[----:B-1----:R-:W-:Y:S02]  /*76e0*/  PRMT R9, R41, 0x7632, R9 ;  /* 0x0000763229097816 */ /* 0x002fe40000000009 */
[----:B------:R-:W-:Y:S02]  /*76f0*/  LEA R28, P6, R33, R32, 0x1 ;  /* 0x00000020211c7211 */ /* 0x000fe400078c08ff */
[----:B------:R-:W-:Y:S01]  /*7700*/  LEA.HI.X.SX32 R25, R29, R42, 0x1, P5 ;  /* 0x0000002a1d197211 */ /* 0x000fe200028f0eff */
[----:B------:R-:W-:Y:S01]  /*7710*/  STG.E.U16 desc[UR10][R18.64], R9 ;  /* 0x0000000912007986 */ /* 0x000fe2000c10150a */
[----:B------:R-:W-:-:S02]  /*7720*/  PRMT R5, R49, 0x7632, R5 ;  /* 0x0000763231057816 */ /* 0x000fc40000000005 */
[----:B------:R-:W-:Y:S02]  /*7730*/  LEA R30, P5, R38, R32, 0x1 ;  /* 0x00000020261e7211 */ /* 0x000fe400078a08ff */
[----:B------:R-:W-:Y:S01]  /*7740*/  LEA.HI.X.SX32 R27, R31, R42, 0x1, P4 ;  /* 0x0000002a1f1b7211 */ /* 0x000fe200020f0eff */
[----:B------:R-:W-:Y:S01]  /*7750*/  STG.E.U16 desc[UR10][R20.64], R5 ;  /* 0x0000000514007986 */ /* 0x000fe2000c10150a */
[----:B--2---:R-:W-:Y:S02]  /*7760*/  PRMT R11, R43, 0x7632, R11 ;  /* 0x000076322b0b7816 */ /* 0x004fe4000000000b */
[----:B------:R-:W-:Y:S02]  /*7770*/  LEA R32, P4, R39, R32, 0x1 ;  /* 0x0000002027207211 */ /* 0x000fe400078808ff */
[----:B------:R-:W-:Y:S01]  /*7780*/  PRMT R4, R51, 0x7632, R4 ;  /* 0x0000763233047816 */ /* 0x000fe20000000004 */
[----:B------:R-:W-:Y:S01]  /*7790*/  STG.E.U16 desc[UR10][R22.64], R11 ;  /* 0x0000000b16007986 */ /* 0x000fe2000c10150a */
[----:B---3--:R-:W-:-:S02]  /*77a0*/  PRMT R13, R45, 0x7632, R13 ;  /* 0x000076322d0d7816 */ /* 0x008fc4000000000d */
[-C--:B------:R-:W-:Y:S01]  /*77b0*/  LEA.HI.X.SX32 R29, R33, R42.reuse, 0x1, P6 ;  /* 0x0000002a211d7211 */ /* 0x080fe200030f0eff */
[----:B------:R1:W-:Y:S01]  /*77c0*/  STG.E.U16 desc[UR10][R24.64], R4 ;  /* 0x0000000418007986 */ /* 0x0003e2000c10150a */
[----:B----4-:R-:W-:Y:S02]  /*77d0*/  PRMT R14, R53, 0x7632, R14 ;  /* 0x00007632350e7816 */ /* 0x010fe4000000000e */
[-C--:B------:R-:W-:Y:S01]  /*77e0*/  LEA.HI.X.SX32 R31, R38, R42.reuse, 0x1, P5 ;  /* 0x0000002a261f7211 */ /* 0x080fe200028f0eff */
[----:B------:R2:W-:Y:S01]  /*77f0*/  STG.E.U16 desc[UR10][R26.64], R13 ;  /* 0x0000000d1a007986 */ /* 0x0005e2000c10150a */
[----:B------:R-:W-:Y:S02]  /*7800*/  PRMT R15, R47, 0x7632, R15 ;  /* 0x000076322f0f7816 */ /* 0x000fe4000000000f */
[----:B------:R-:W-:Y:S01]  /*7810*/  LEA.HI.X.SX32 R33, R39, R42, 0x1, P4 ;  /* 0x0000002a27217211 */ /* 0x000fe200020f0eff */
[----:B------:R2:W-:Y:S01]  /*7820*/  STG.E.U16 desc[UR10][R28.64], R14 ;  /* 0x0000000e1c007986 */ /* 0x0005e2000c10150a */
[----:B-----5:R-:W-:-:S02]  /*7830*/  PRMT R16, R55, 0x7632, R16 ;  /* 0x0000763237107816 */ /* 0x020fc40000000010 */
[----:B------:R-:W-:Y:S01]  /*7840*/  FSEL R3, R34, -INF , P3 ;  /* 0xff80000022037808 */ /* 0x000fe20001800000 */
[----:B------:R2:W-:Y:S01]  /*7850*/  STG.E.U16 desc[UR10][R30.64], R15 ;  /* 0x0000000f1e007986 */ /* 0x0005e2000c10150a */
[----:B------:R-:W-:Y:S02]  /*7860*/  FSETP.NEU.AND P6, PT, R44, RZ, PT ;  /* 0x000000ff2c00720b */ /* 0x000fe40003fcd000 */
[----:B------:R-:W-:Y:S01]  /*7870*/  FSEL R2, R35, -INF , P2 ;  /* 0xff80000023027808 */ /* 0x000fe20001000000 */
[----:B------:R2:W-:Y:S01]  /*7880*/  STG.E.U16 desc[UR10][R32.64], R16 ;  /* 0x0000001020007986 */ /* 0x0005e2000c10150a */
[----:B------:R-:W-:Y:S01]  /*7890*/  FFMA R84, R3, 0.69314718246459960938, R84 ;  /* 0x3f31721803547823 */ /* 0x000fe20000000054 */
[----:B------:R-:W-:Y:S02]  /*78a0*/  FSEL R3, R36, -INF , P1 ;  /* 0xff80000024037808 */ /* 0x000fe40000800000 */
[----:B-1----:R-:W-:Y:S01]  /*78b0*/  FSEL R4, R37, -INF , P6 ;  /* 0xff80000025047808 */ /* 0x002fe20003000000 */
[----:B------:R-:W-:Y:S01]  /*78c0*/  FFMA R85, R2, 0.69314718246459960938, R85 ;  /* 0x3f31721802557823 */ /* 0x000fe20000000055 */
[----:B------:R-:W-:Y:S01]  /*78d0*/  LOP3.LUT R0, R0, 0x70, RZ, 0xc0, !PT ;  /* 0x0000007000007812 */ /* 0x000fe200078ec0ff */
[----:B------:R-:W-:Y:S01]  /*78e0*/  FFMA R86, R3, 0.69314718246459960938, R86 ;  /* 0x3f31721803567823 */ /* 0x000fe20000000056 */
[----:B------:R-:W-:Y:S01]  /*78f0*/  SHF.L.U32 R3, R252, 0x2, RZ ;  /* 0x00000002fc037819 */ /* 0x000fe200000006ff */
[----:B------:R-:W-:Y:S01]  /*7900*/  FFMA R87, R4, 0.69314718246459960938, R87 ;  /* 0x3f31721804577823 */ /* 0x000fe20000000057 */
[----:B------:R-:W-:Y:S01]  /*7910*/  BAR.SYNC.DEFER_BLOCKING 0x0 ;  /* 0x0000000000007b1d */ /* 0x000fe20000010000 */
[----:B------:R-:W-:Y:S01]  /*7920*/  IMAD.HI R252, R252, 0x4, RZ ;  /* 0x00000004fcfc7827 */ /* 0x000fe200078e02ff */
[----:B0-----:R-:W-:-:S04]  /*7930*/  IADD3 R2, P1, P2, R3, UR7, R6 ;  /* 0x0000000703027c10 */ /* 0x001fc8000fa3e006 */
[----:B------:R-:W-:Y:S01]  /*7940*/  IADD3.X R3, R252, UR5, R7, P1, P2 ;  /* 0x00000005fc037c10 */ /* 0x000fe20008fe4407 */
[----:B------:R2:W-:Y:S01]  /*7950*/  STS.128 [R0+UR6], R84 ;  /* 0x0000005400007988 */ /* 0x0005e20008000c06 */
[----:B------:R-:W-:Y:S06]  /*7960*/  BAR.SYNC.DEFER_BLOCKING 0x0 ;  /* 0x0000000000007b1d */ /* 0x000fec0000010000 */
[----:B------:R-:W-:Y:S05]  /*7970*/  @P0 EXIT ;  /* 0x000000000000094d */ /* 0x000fea0003800000 */
[----:B------:R-:W0:Y:S04]  /*7980*/  LDS R5, [R40] ;  /* 0x0000000028057984 */ /* 0x000e280000000800 */
[----:B0-----:R-:W-:Y:S01]  /*7990*/  STG.E desc[UR10][R2.64], R5 ;  /* 0x0000000502007986 */ /* 0x001fe2000c10190a */
[----:B------:R-:W-:Y:S05]  /*79a0*/  EXIT ;  /* 0x000000000000794d */ /* 0x000fea0003800000 */
.L_x_2:
[----:B------:R-:W-:-:S00]  /*79b0*/  BRA `(.L_x_2) ;  /* 0xfffffffc00fc7947 */ /* 0x000fc0000383ffff */
[----:B------:R-:W-:-:S00]  /*79c0*/  NOP ;  /* 0x0000000000007918 */ /* 0x000fc00000000000 */
        /* <DEDUP_REMOVED lines=11> */
.L_x_3:


//--------------------- .nv.global.init           --------------------------
	.section	.nv.global.init,"aw",@progbits
.nv.global.init:
	.type		_$_str,@object
	.size		_$_str,(.L_0 - _$_str)
_$_str:
        /*0000*/ 	.byte	0x5f, 0x5f, 0x43, 0x55, 0x44, 0x41, 0x5f, 0x46, 0x54, 0x5a, 0x00
.L_0:


//--------------------- .nv.shared.attn_fwd       --------------------------
	.section	.nv.shared.attn_fwd,"aw",@nobits
	.sectionflags	@""
	.align	16
	.zero		1024


//--------------------- .nv.shared.reserved.0     --------------------------
	.section	.nv.shared.reserved.0,"aw",@nobits
	.weak		__nv_reservedSMEM_offset_0_alias
	.size		__nv_reservedSMEM_offset_0_alias, 0, 0
	.other		__nv_reservedSMEM_offset_0_alias,@"STO_CUDA_RESERVED_SHARED STV_DEFAULT"
__nv_reservedSMEM_offset_0_alias:
	.zero		0


//--------------------- .nv.constant0.attn_fwd    --------------------------
	.section	.nv.constant0.attn_fwd,"a",@progbits
	.sectionflags	@""
	.align	4
.nv.constant0.attn_fwd:
	.zero		664


//--------------------- SYMBOLS --------------------------

	.type		.nv.reservedSmem.offset0,@object
	.size		.nv.reservedSmem.offset0,0x4
